//
// Generated by NVIDIA NVVM Compiler
//
// Compiler Build ID: CL-36424714
// Cuda compilation tools, release 13.0, V13.0.88
// Based on NVVM 20.0.0
//

.version 9.0
.target sm_100
.address_size 64

	// .globl	_Z6kernelPKfPfiiii
.extern .shared .align 16 .b8 smem[];

.visible .entry _Z6kernelPKfPfiiii(
	.param .u64 .ptr .align 1 _Z6kernelPKfPfiiii_param_0,
	.param .u64 .ptr .align 1 _Z6kernelPKfPfiiii_param_1,
	.param .u32 _Z6kernelPKfPfiiii_param_2,
	.param .u32 _Z6kernelPKfPfiiii_param_3,
	.param .u32 _Z6kernelPKfPfiiii_param_4,
	.param .u32 _Z6kernelPKfPfiiii_param_5
)
.maxntid 256
.minnctapersm 4
{
	.reg .pred 	%p<175>;
	.reg .b16 	%rs<2>;
	.reg .b32 	%r<75>;
	.reg .b32 	%f<1361>;
	.reg .b64 	%rd<61>;

	ld.param.u64 	%rd3, [_Z6kernelPKfPfiiii_param_0];
	ld.param.u64 	%rd4, [_Z6kernelPKfPfiiii_param_1];
	ld.param.u32 	%r47, [_Z6kernelPKfPfiiii_param_2];
	ld.param.u32 	%r50, [_Z6kernelPKfPfiiii_param_3];
	ld.param.u32 	%r48, [_Z6kernelPKfPfiiii_param_4];
	ld.param.u32 	%r49, [_Z6kernelPKfPfiiii_param_5];
	cvta.to.global.u64 	%rd1, %rd4;
	cvta.to.global.u64 	%rd2, %rd3;
	mov.u32 	%r51, %ctaid.x;
	mov.u32 	%r1, %ntid.x;
	mov.u32 	%r52, %tid.x;
	mad.lo.s32 	%r65, %r51, %r1, %r52;
	setp.lt.s32 	%p1, %r50, 1;
	setp.ne.s32 	%p2, %r52, 0;
	or.pred  	%p3, %p2, %p1;
	@%p3 bra 	$L__BB0_2;
	mov.b16 	%rs1, 0;
	st.shared.u8 	[smem], %rs1;
$L__BB0_2:
	mov.u32 	%r53, %nctaid.x;
	mul.lo.s32 	%r3, %r1, %r53;
	setp.ge.s32 	%p4, %r65, %r47;
	@%p4 bra 	$L__BB0_207;
	setp.lt.s32 	%p5, %r48, 1;
	mul.lo.s32 	%r4, %r48, %r3;
	@%p5 bra 	$L__BB0_207;
	setp.gt.s32 	%p6, %r49, 0;
	@%p6 bra 	$L__BB0_30;
	add.s32 	%r5, %r48, -1;
	min.u32 	%r64, %r5, 7;
	add.s32 	%r6, %r64, 1;
$L__BB0_6:
	setp.ge.s32 	%p159, %r65, %r47;
	@%p159 bra 	$L__BB0_8;
	mul.wide.s32 	%rd37, %r65, 4;
	add.s64 	%rd38, %rd2, %rd37;
	ld.global.f32 	%f1193, [%rd38];
	mul.f32 	%f1194, %f1193, 0f3F666666;
	fma.rn.f32 	%f1195, %f1193, 0f3F8CCCCD, %f1194;
	fma.rn.f32 	%f1196, %f1193, 0f3FA66666, %f1195;
	fma.rn.f32 	%f1197, %f1193, 0f3F333333, %f1196;
	add.s64 	%rd39, %rd1, %rd37;
	st.global.f32 	[%rd39], %f1197;
$L__BB0_8:
	setp.eq.s32 	%p160, %r5, 0;
	@%p160 bra 	$L__BB0_29;
	add.s32 	%r8, %r3, %r65;
	setp.ge.s32 	%p161, %r8, %r47;
	@%p161 bra 	$L__BB0_11;
	mul.wide.s32 	%rd40, %r8, 4;
	add.s64 	%rd41, %rd2, %rd40;
	ld.global.f32 	%f1198, [%rd41];
	mul.f32 	%f1199, %f1198, 0f3F666666;
	fma.rn.f32 	%f1200, %f1198, 0f3F8CCCCD, %f1199;
	fma.rn.f32 	%f1201, %f1198, 0f3FA66666, %f1200;
	fma.rn.f32 	%f1202, %f1198, 0f3F333333, %f1201;
	add.s64 	%rd42, %rd1, %rd40;
	st.global.f32 	[%rd42], %f1202;
$L__BB0_11:
	setp.eq.s32 	%p162, %r6, 2;
	@%p162 bra 	$L__BB0_29;
	add.s32 	%r9, %r8, %r3;
	setp.ge.s32 	%p163, %r9, %r47;
	@%p163 bra 	$L__BB0_14;
	mul.wide.s32 	%rd43, %r9, 4;
	add.s64 	%rd44, %rd2, %rd43;
	ld.global.f32 	%f1203, [%rd44];
	mul.f32 	%f1204, %f1203, 0f3F666666;
	fma.rn.f32 	%f1205, %f1203, 0f3F8CCCCD, %f1204;
	fma.rn.f32 	%f1206, %f1203, 0f3FA66666, %f1205;
	fma.rn.f32 	%f1207, %f1203, 0f3F333333, %f1206;
	add.s64 	%rd45, %rd1, %rd43;
	st.global.f32 	[%rd45], %f1207;
$L__BB0_14:
	setp.eq.s32 	%p164, %r6, 3;
	@%p164 bra 	$L__BB0_29;
	add.s32 	%r10, %r9, %r3;
	setp.ge.s32 	%p165, %r10, %r47;
	@%p165 bra 	$L__BB0_17;
	mul.wide.s32 	%rd46, %r10, 4;
	add.s64 	%rd47, %rd2, %rd46;
	ld.global.f32 	%f1208, [%rd47];
	mul.f32 	%f1209, %f1208, 0f3F666666;
	fma.rn.f32 	%f1210, %f1208, 0f3F8CCCCD, %f1209;
	fma.rn.f32 	%f1211, %f1208, 0f3FA66666, %f1210;
	fma.rn.f32 	%f1212, %f1208, 0f3F333333, %f1211;
	add.s64 	%rd48, %rd1, %rd46;
	st.global.f32 	[%rd48], %f1212;
$L__BB0_17:
	setp.eq.s32 	%p166, %r6, 4;
	@%p166 bra 	$L__BB0_29;
	add.s32 	%r11, %r10, %r3;
	setp.ge.s32 	%p167, %r11, %r47;
	@%p167 bra 	$L__BB0_20;
	mul.wide.s32 	%rd49, %r11, 4;
	add.s64 	%rd50, %rd2, %rd49;
	ld.global.f32 	%f1213, [%rd50];
	mul.f32 	%f1214, %f1213, 0f3F666666;
	fma.rn.f32 	%f1215, %f1213, 0f3F8CCCCD, %f1214;
	fma.rn.f32 	%f1216, %f1213, 0f3FA66666, %f1215;
	fma.rn.f32 	%f1217, %f1213, 0f3F333333, %f1216;
	add.s64 	%rd51, %rd1, %rd49;
	st.global.f32 	[%rd51], %f1217;
$L__BB0_20:
	setp.eq.s32 	%p168, %r6, 5;
	@%p168 bra 	$L__BB0_29;
	add.s32 	%r12, %r11, %r3;
	setp.ge.s32 	%p169, %r12, %r47;
	@%p169 bra 	$L__BB0_23;
	mul.wide.s32 	%rd52, %r12, 4;
	add.s64 	%rd53, %rd2, %rd52;
	ld.global.f32 	%f1218, [%rd53];
	mul.f32 	%f1219, %f1218, 0f3F666666;
	fma.rn.f32 	%f1220, %f1218, 0f3F8CCCCD, %f1219;
	fma.rn.f32 	%f1221, %f1218, 0f3FA66666, %f1220;
	fma.rn.f32 	%f1222, %f1218, 0f3F333333, %f1221;
	add.s64 	%rd54, %rd1, %rd52;
	st.global.f32 	[%rd54], %f1222;
$L__BB0_23:
	setp.eq.s32 	%p170, %r6, 6;
	@%p170 bra 	$L__BB0_29;
	add.s32 	%r13, %r12, %r3;
	setp.ge.s32 	%p171, %r13, %r47;
	@%p171 bra 	$L__BB0_26;
	mul.wide.s32 	%rd55, %r13, 4;
	add.s64 	%rd56, %rd2, %rd55;
	ld.global.f32 	%f1223, [%rd56];
	mul.f32 	%f1224, %f1223, 0f3F666666;
	fma.rn.f32 	%f1225, %f1223, 0f3F8CCCCD, %f1224;
	fma.rn.f32 	%f1226, %f1223, 0f3FA66666, %f1225;
	fma.rn.f32 	%f1227, %f1223, 0f3F333333, %f1226;
	add.s64 	%rd57, %rd1, %rd55;
	st.global.f32 	[%rd57], %f1227;
$L__BB0_26:
	setp.eq.s32 	%p172, %r6, 7;
	@%p172 bra 	$L__BB0_29;
	add.s32 	%r14, %r13, %r3;
	setp.ge.s32 	%p173, %r14, %r47;
	@%p173 bra 	$L__BB0_29;
	mul.wide.s32 	%rd58, %r14, 4;
	add.s64 	%rd59, %rd2, %rd58;
	ld.global.f32 	%f1228, [%rd59];
	mul.f32 	%f1229, %f1228, 0f3F666666;
	fma.rn.f32 	%f1230, %f1228, 0f3F8CCCCD, %f1229;
	fma.rn.f32 	%f1231, %f1228, 0f3FA66666, %f1230;
	fma.rn.f32 	%f1232, %f1228, 0f3F333333, %f1231;
	add.s64 	%rd60, %rd1, %rd58;
	st.global.f32 	[%rd60], %f1232;
$L__BB0_29:
	add.s32 	%r65, %r65, %r4;
	setp.lt.s32 	%p174, %r65, %r47;
	@%p174 bra 	$L__BB0_6;
	bra.uni 	$L__BB0_207;
$L__BB0_30:
	add.s32 	%r16, %r49, -1;
	add.s32 	%r17, %r48, -1;
	min.u32 	%r54, %r17, 7;
	add.s32 	%r18, %r54, 1;
	min.u32 	%r55, %r16, 15;
	add.s32 	%r56, %r55, 1;
	and.b32  	%r19, %r56, 15;
	and.b32  	%r20, %r56, 16;
	neg.s32 	%r21, %r20;
$L__BB0_31:
	setp.ge.s32 	%p7, %r65, %r47;
	@%p7 bra 	$L__BB0_52;
	setp.lt.u32 	%p8, %r16, 15;
	mul.wide.s32 	%rd5, %r65, 4;
	add.s64 	%rd6, %rd2, %rd5;
	ld.global.f32 	%f674, [%rd6];
	mul.f32 	%f1248, %f674, 0f3F333333;
	mul.f32 	%f1247, %f674, 0f3FA66666;
	mul.f32 	%f1246, %f674, 0f3F666666;
	mul.f32 	%f1245, %f674, 0f3F8CCCCD;
	@%p8 bra 	$L__BB0_35;
	mov.u32 	%r67, %r21;
$L__BB0_34:
	.pragma "nounroll";
	fma.rn.f32 	%f675, %f1245, 0f3F800347, %f1246;
	fma.rn.f32 	%f676, %f1246, 0f3F7FEC57, %f1247;
	fma.rn.f32 	%f677, %f1247, 0f3F8009D5, %f1248;
	fma.rn.f32 	%f678, %f1248, 0f3F7FF972, %f675;
	fma.rn.f32 	%f679, %f675, 0f3F800347, %f676;
	fma.rn.f32 	%f680, %f676, 0f3F7FEC57, %f677;
	fma.rn.f32 	%f681, %f677, 0f3F8009D5, %f678;
	fma.rn.f32 	%f682, %f678, 0f3F7FF972, %f679;
	fma.rn.f32 	%f683, %f679, 0f3F800347, %f680;
	fma.rn.f32 	%f684, %f680, 0f3F7FEC57, %f681;
	fma.rn.f32 	%f685, %f681, 0f3F8009D5, %f682;
	fma.rn.f32 	%f686, %f682, 0f3F7FF972, %f683;
	fma.rn.f32 	%f687, %f683, 0f3F800347, %f684;
	fma.rn.f32 	%f688, %f684, 0f3F7FEC57, %f685;
	fma.rn.f32 	%f689, %f685, 0f3F8009D5, %f686;
	fma.rn.f32 	%f690, %f686, 0f3F7FF972, %f687;
	fma.rn.f32 	%f691, %f687, 0f3F800347, %f688;
	fma.rn.f32 	%f692, %f688, 0f3F7FEC57, %f689;
	fma.rn.f32 	%f693, %f689, 0f3F8009D5, %f690;
	fma.rn.f32 	%f694, %f690, 0f3F7FF972, %f691;
	fma.rn.f32 	%f695, %f691, 0f3F800347, %f692;
	fma.rn.f32 	%f696, %f692, 0f3F7FEC57, %f693;
	fma.rn.f32 	%f697, %f693, 0f3F8009D5, %f694;
	fma.rn.f32 	%f698, %f694, 0f3F7FF972, %f695;
	fma.rn.f32 	%f699, %f695, 0f3F800347, %f696;
	fma.rn.f32 	%f700, %f696, 0f3F7FEC57, %f697;
	fma.rn.f32 	%f701, %f697, 0f3F8009D5, %f698;
	fma.rn.f32 	%f702, %f698, 0f3F7FF972, %f699;
	fma.rn.f32 	%f703, %f699, 0f3F800347, %f700;
	fma.rn.f32 	%f704, %f700, 0f3F7FEC57, %f701;
	fma.rn.f32 	%f705, %f701, 0f3F8009D5, %f702;
	fma.rn.f32 	%f706, %f702, 0f3F7FF972, %f703;
	fma.rn.f32 	%f707, %f703, 0f3F800347, %f704;
	fma.rn.f32 	%f708, %f704, 0f3F7FEC57, %f705;
	fma.rn.f32 	%f709, %f705, 0f3F8009D5, %f706;
	fma.rn.f32 	%f710, %f706, 0f3F7FF972, %f707;
	fma.rn.f32 	%f711, %f707, 0f3F800347, %f708;
	fma.rn.f32 	%f712, %f708, 0f3F7FEC57, %f709;
	fma.rn.f32 	%f713, %f709, 0f3F8009D5, %f710;
	fma.rn.f32 	%f714, %f710, 0f3F7FF972, %f711;
	fma.rn.f32 	%f715, %f711, 0f3F800347, %f712;
	fma.rn.f32 	%f716, %f712, 0f3F7FEC57, %f713;
	fma.rn.f32 	%f717, %f713, 0f3F8009D5, %f714;
	fma.rn.f32 	%f718, %f714, 0f3F7FF972, %f715;
	fma.rn.f32 	%f719, %f715, 0f3F800347, %f716;
	fma.rn.f32 	%f720, %f716, 0f3F7FEC57, %f717;
	fma.rn.f32 	%f721, %f717, 0f3F8009D5, %f718;
	fma.rn.f32 	%f722, %f718, 0f3F7FF972, %f719;
	fma.rn.f32 	%f723, %f719, 0f3F800347, %f720;
	fma.rn.f32 	%f724, %f720, 0f3F7FEC57, %f721;
	fma.rn.f32 	%f725, %f721, 0f3F8009D5, %f722;
	fma.rn.f32 	%f726, %f722, 0f3F7FF972, %f723;
	fma.rn.f32 	%f727, %f723, 0f3F800347, %f724;
	fma.rn.f32 	%f728, %f724, 0f3F7FEC57, %f725;
	fma.rn.f32 	%f729, %f725, 0f3F8009D5, %f726;
	fma.rn.f32 	%f730, %f726, 0f3F7FF972, %f727;
	fma.rn.f32 	%f731, %f727, 0f3F800347, %f728;
	fma.rn.f32 	%f732, %f728, 0f3F7FEC57, %f729;
	fma.rn.f32 	%f733, %f729, 0f3F8009D5, %f730;
	fma.rn.f32 	%f734, %f730, 0f3F7FF972, %f731;
	fma.rn.f32 	%f1245, %f731, 0f3F800347, %f732;
	fma.rn.f32 	%f1246, %f732, 0f3F7FEC57, %f733;
	fma.rn.f32 	%f1247, %f733, 0f3F8009D5, %f734;
	fma.rn.f32 	%f1248, %f734, 0f3F7FF972, %f1245;
	add.s32 	%r67, %r67, 16;
	setp.ne.s32 	%p9, %r67, 0;
	@%p9 bra 	$L__BB0_34;
$L__BB0_35:
	setp.eq.s32 	%p10, %r19, 0;
	@%p10 bra 	$L__BB0_51;
	setp.eq.s32 	%p11, %r19, 1;
	fma.rn.f32 	%f1245, %f1245, 0f3F800347, %f1246;
	fma.rn.f32 	%f1246, %f1246, 0f3F7FEC57, %f1247;
	fma.rn.f32 	%f1247, %f1247, 0f3F8009D5, %f1248;
	fma.rn.f32 	%f1248, %f1248, 0f3F7FF972, %f1245;
	@%p11 bra 	$L__BB0_51;
	setp.eq.s32 	%p12, %r19, 2;
	fma.rn.f32 	%f1245, %f1245, 0f3F800347, %f1246;
	fma.rn.f32 	%f1246, %f1246, 0f3F7FEC57, %f1247;
	fma.rn.f32 	%f1247, %f1247, 0f3F8009D5, %f1248;
	fma.rn.f32 	%f1248, %f1248, 0f3F7FF972, %f1245;
	@%p12 bra 	$L__BB0_51;
	setp.eq.s32 	%p13, %r19, 3;
	fma.rn.f32 	%f1245, %f1245, 0f3F800347, %f1246;
	fma.rn.f32 	%f1246, %f1246, 0f3F7FEC57, %f1247;
	fma.rn.f32 	%f1247, %f1247, 0f3F8009D5, %f1248;
	fma.rn.f32 	%f1248, %f1248, 0f3F7FF972, %f1245;
	@%p13 bra 	$L__BB0_51;
	setp.eq.s32 	%p14, %r19, 4;
	fma.rn.f32 	%f1245, %f1245, 0f3F800347, %f1246;
	fma.rn.f32 	%f1246, %f1246, 0f3F7FEC57, %f1247;
	fma.rn.f32 	%f1247, %f1247, 0f3F8009D5, %f1248;
	fma.rn.f32 	%f1248, %f1248, 0f3F7FF972, %f1245;
	@%p14 bra 	$L__BB0_51;
	setp.eq.s32 	%p15, %r19, 5;
	fma.rn.f32 	%f1245, %f1245, 0f3F800347, %f1246;
	fma.rn.f32 	%f1246, %f1246, 0f3F7FEC57, %f1247;
	fma.rn.f32 	%f1247, %f1247, 0f3F8009D5, %f1248;
	fma.rn.f32 	%f1248, %f1248, 0f3F7FF972, %f1245;
	@%p15 bra 	$L__BB0_51;
	setp.eq.s32 	%p16, %r19, 6;
	fma.rn.f32 	%f1245, %f1245, 0f3F800347, %f1246;
	fma.rn.f32 	%f1246, %f1246, 0f3F7FEC57, %f1247;
	fma.rn.f32 	%f1247, %f1247, 0f3F8009D5, %f1248;
	fma.rn.f32 	%f1248, %f1248, 0f3F7FF972, %f1245;
	@%p16 bra 	$L__BB0_51;
	setp.eq.s32 	%p17, %r19, 7;
	fma.rn.f32 	%f1245, %f1245, 0f3F800347, %f1246;
	fma.rn.f32 	%f1246, %f1246, 0f3F7FEC57, %f1247;
	fma.rn.f32 	%f1247, %f1247, 0f3F8009D5, %f1248;
	fma.rn.f32 	%f1248, %f1248, 0f3F7FF972, %f1245;
	@%p17 bra 	$L__BB0_51;
	setp.eq.s32 	%p18, %r19, 8;
	fma.rn.f32 	%f1245, %f1245, 0f3F800347, %f1246;
	fma.rn.f32 	%f1246, %f1246, 0f3F7FEC57, %f1247;
	fma.rn.f32 	%f1247, %f1247, 0f3F8009D5, %f1248;
	fma.rn.f32 	%f1248, %f1248, 0f3F7FF972, %f1245;
	@%p18 bra 	$L__BB0_51;
	setp.eq.s32 	%p19, %r19, 9;
	fma.rn.f32 	%f1245, %f1245, 0f3F800347, %f1246;
	fma.rn.f32 	%f1246, %f1246, 0f3F7FEC57, %f1247;
	fma.rn.f32 	%f1247, %f1247, 0f3F8009D5, %f1248;
	fma.rn.f32 	%f1248, %f1248, 0f3F7FF972, %f1245;
	@%p19 bra 	$L__BB0_51;
	setp.eq.s32 	%p20, %r19, 10;
	fma.rn.f32 	%f1245, %f1245, 0f3F800347, %f1246;
	fma.rn.f32 	%f1246, %f1246, 0f3F7FEC57, %f1247;
	fma.rn.f32 	%f1247, %f1247, 0f3F8009D5, %f1248;
	fma.rn.f32 	%f1248, %f1248, 0f3F7FF972, %f1245;
	@%p20 bra 	$L__BB0_51;
	setp.eq.s32 	%p21, %r19, 11;
	fma.rn.f32 	%f1245, %f1245, 0f3F800347, %f1246;
	fma.rn.f32 	%f1246, %f1246, 0f3F7FEC57, %f1247;
	fma.rn.f32 	%f1247, %f1247, 0f3F8009D5, %f1248;
	fma.rn.f32 	%f1248, %f1248, 0f3F7FF972, %f1245;
	@%p21 bra 	$L__BB0_51;
	setp.eq.s32 	%p22, %r19, 12;
	fma.rn.f32 	%f1245, %f1245, 0f3F800347, %f1246;
	fma.rn.f32 	%f1246, %f1246, 0f3F7FEC57, %f1247;
	fma.rn.f32 	%f1247, %f1247, 0f3F8009D5, %f1248;
	fma.rn.f32 	%f1248, %f1248, 0f3F7FF972, %f1245;
	@%p22 bra 	$L__BB0_51;
	setp.eq.s32 	%p23, %r19, 13;
	fma.rn.f32 	%f1245, %f1245, 0f3F800347, %f1246;
	fma.rn.f32 	%f1246, %f1246, 0f3F7FEC57, %f1247;
	fma.rn.f32 	%f1247, %f1247, 0f3F8009D5, %f1248;
	fma.rn.f32 	%f1248, %f1248, 0f3F7FF972, %f1245;
	@%p23 bra 	$L__BB0_51;
	setp.eq.s32 	%p24, %r19, 14;
	fma.rn.f32 	%f1245, %f1245, 0f3F800347, %f1246;
	fma.rn.f32 	%f1246, %f1246, 0f3F7FEC57, %f1247;
	fma.rn.f32 	%f1247, %f1247, 0f3F8009D5, %f1248;
	fma.rn.f32 	%f1248, %f1248, 0f3F7FF972, %f1245;
	@%p24 bra 	$L__BB0_51;
	fma.rn.f32 	%f1245, %f1245, 0f3F800347, %f1246;
	fma.rn.f32 	%f1246, %f1246, 0f3F7FEC57, %f1247;
	fma.rn.f32 	%f1247, %f1247, 0f3F8009D5, %f1248;
	fma.rn.f32 	%f1248, %f1248, 0f3F7FF972, %f1245;
$L__BB0_51:
	add.f32 	%f735, %f1245, %f1246;
	add.f32 	%f736, %f735, %f1247;
	add.f32 	%f737, %f736, %f1248;
	add.s64 	%rd8, %rd1, %rd5;
	st.global.f32 	[%rd8], %f737;
$L__BB0_52:
	setp.eq.s32 	%p25, %r17, 0;
	@%p25 bra 	$L__BB0_206;
	add.s32 	%r25, %r3, %r65;
	setp.ge.s32 	%p26, %r25, %r47;
	@%p26 bra 	$L__BB0_74;
	setp.lt.u32 	%p27, %r16, 15;
	mul.wide.s32 	%rd9, %r25, 4;
	add.s64 	%rd10, %rd2, %rd9;
	ld.global.f32 	%f739, [%rd10];
	mul.f32 	%f1264, %f739, 0f3F333333;
	mul.f32 	%f1263, %f739, 0f3FA66666;
	mul.f32 	%f1262, %f739, 0f3F666666;
	mul.f32 	%f1261, %f739, 0f3F8CCCCD;
	@%p27 bra 	$L__BB0_57;
	mov.b32 	%r68, 0;
$L__BB0_56:
	.pragma "nounroll";
	fma.rn.f32 	%f740, %f1261, 0f3F800347, %f1262;
	fma.rn.f32 	%f741, %f1262, 0f3F7FEC57, %f1263;
	fma.rn.f32 	%f742, %f1263, 0f3F8009D5, %f1264;
	fma.rn.f32 	%f743, %f1264, 0f3F7FF972, %f740;
	fma.rn.f32 	%f744, %f740, 0f3F800347, %f741;
	fma.rn.f32 	%f745, %f741, 0f3F7FEC57, %f742;
	fma.rn.f32 	%f746, %f742, 0f3F8009D5, %f743;
	fma.rn.f32 	%f747, %f743, 0f3F7FF972, %f744;
	fma.rn.f32 	%f748, %f744, 0f3F800347, %f745;
	fma.rn.f32 	%f749, %f745, 0f3F7FEC57, %f746;
	fma.rn.f32 	%f750, %f746, 0f3F8009D5, %f747;
	fma.rn.f32 	%f751, %f747, 0f3F7FF972, %f748;
	fma.rn.f32 	%f752, %f748, 0f3F800347, %f749;
	fma.rn.f32 	%f753, %f749, 0f3F7FEC57, %f750;
	fma.rn.f32 	%f754, %f750, 0f3F8009D5, %f751;
	fma.rn.f32 	%f755, %f751, 0f3F7FF972, %f752;
	fma.rn.f32 	%f756, %f752, 0f3F800347, %f753;
	fma.rn.f32 	%f757, %f753, 0f3F7FEC57, %f754;
	fma.rn.f32 	%f758, %f754, 0f3F8009D5, %f755;
	fma.rn.f32 	%f759, %f755, 0f3F7FF972, %f756;
	fma.rn.f32 	%f760, %f756, 0f3F800347, %f757;
	fma.rn.f32 	%f761, %f757, 0f3F7FEC57, %f758;
	fma.rn.f32 	%f762, %f758, 0f3F8009D5, %f759;
	fma.rn.f32 	%f763, %f759, 0f3F7FF972, %f760;
	fma.rn.f32 	%f764, %f760, 0f3F800347, %f761;
	fma.rn.f32 	%f765, %f761, 0f3F7FEC57, %f762;
	fma.rn.f32 	%f766, %f762, 0f3F8009D5, %f763;
	fma.rn.f32 	%f767, %f763, 0f3F7FF972, %f764;
	fma.rn.f32 	%f768, %f764, 0f3F800347, %f765;
	fma.rn.f32 	%f769, %f765, 0f3F7FEC57, %f766;
	fma.rn.f32 	%f770, %f766, 0f3F8009D5, %f767;
	fma.rn.f32 	%f771, %f767, 0f3F7FF972, %f768;
	fma.rn.f32 	%f772, %f768, 0f3F800347, %f769;
	fma.rn.f32 	%f773, %f769, 0f3F7FEC57, %f770;
	fma.rn.f32 	%f774, %f770, 0f3F8009D5, %f771;
	fma.rn.f32 	%f775, %f771, 0f3F7FF972, %f772;
	fma.rn.f32 	%f776, %f772, 0f3F800347, %f773;
	fma.rn.f32 	%f777, %f773, 0f3F7FEC57, %f774;
	fma.rn.f32 	%f778, %f774, 0f3F8009D5, %f775;
	fma.rn.f32 	%f779, %f775, 0f3F7FF972, %f776;
	fma.rn.f32 	%f780, %f776, 0f3F800347, %f777;
	fma.rn.f32 	%f781, %f777, 0f3F7FEC57, %f778;
	fma.rn.f32 	%f782, %f778, 0f3F8009D5, %f779;
	fma.rn.f32 	%f783, %f779, 0f3F7FF972, %f780;
	fma.rn.f32 	%f784, %f780, 0f3F800347, %f781;
	fma.rn.f32 	%f785, %f781, 0f3F7FEC57, %f782;
	fma.rn.f32 	%f786, %f782, 0f3F8009D5, %f783;
	fma.rn.f32 	%f787, %f783, 0f3F7FF972, %f784;
	fma.rn.f32 	%f788, %f784, 0f3F800347, %f785;
	fma.rn.f32 	%f789, %f785, 0f3F7FEC57, %f786;
	fma.rn.f32 	%f790, %f786, 0f3F8009D5, %f787;
	fma.rn.f32 	%f791, %f787, 0f3F7FF972, %f788;
	fma.rn.f32 	%f792, %f788, 0f3F800347, %f789;
	fma.rn.f32 	%f793, %f789, 0f3F7FEC57, %f790;
	fma.rn.f32 	%f794, %f790, 0f3F8009D5, %f791;
	fma.rn.f32 	%f795, %f791, 0f3F7FF972, %f792;
	fma.rn.f32 	%f796, %f792, 0f3F800347, %f793;
	fma.rn.f32 	%f797, %f793, 0f3F7FEC57, %f794;
	fma.rn.f32 	%f798, %f794, 0f3F8009D5, %f795;
	fma.rn.f32 	%f799, %f795, 0f3F7FF972, %f796;
	fma.rn.f32 	%f1261, %f796, 0f3F800347, %f797;
	fma.rn.f32 	%f1262, %f797, 0f3F7FEC57, %f798;
	fma.rn.f32 	%f1263, %f798, 0f3F8009D5, %f799;
	fma.rn.f32 	%f1264, %f799, 0f3F7FF972, %f1261;
	add.s32 	%r68, %r68, 16;
	setp.ne.s32 	%p28, %r68, %r20;
	@%p28 bra 	$L__BB0_56;
$L__BB0_57:
	setp.eq.s32 	%p29, %r19, 0;
	@%p29 bra 	$L__BB0_73;
	setp.eq.s32 	%p30, %r19, 1;
	fma.rn.f32 	%f1261, %f1261, 0f3F800347, %f1262;
	fma.rn.f32 	%f1262, %f1262, 0f3F7FEC57, %f1263;
	fma.rn.f32 	%f1263, %f1263, 0f3F8009D5, %f1264;
	fma.rn.f32 	%f1264, %f1264, 0f3F7FF972, %f1261;
	@%p30 bra 	$L__BB0_73;
	setp.eq.s32 	%p31, %r19, 2;
	fma.rn.f32 	%f1261, %f1261, 0f3F800347, %f1262;
	fma.rn.f32 	%f1262, %f1262, 0f3F7FEC57, %f1263;
	fma.rn.f32 	%f1263, %f1263, 0f3F8009D5, %f1264;
	fma.rn.f32 	%f1264, %f1264, 0f3F7FF972, %f1261;
	@%p31 bra 	$L__BB0_73;
	setp.eq.s32 	%p32, %r19, 3;
	fma.rn.f32 	%f1261, %f1261, 0f3F800347, %f1262;
	fma.rn.f32 	%f1262, %f1262, 0f3F7FEC57, %f1263;
	fma.rn.f32 	%f1263, %f1263, 0f3F8009D5, %f1264;
	fma.rn.f32 	%f1264, %f1264, 0f3F7FF972, %f1261;
	@%p32 bra 	$L__BB0_73;
	setp.eq.s32 	%p33, %r19, 4;
	fma.rn.f32 	%f1261, %f1261, 0f3F800347, %f1262;
	fma.rn.f32 	%f1262, %f1262, 0f3F7FEC57, %f1263;
	fma.rn.f32 	%f1263, %f1263, 0f3F8009D5, %f1264;
	fma.rn.f32 	%f1264, %f1264, 0f3F7FF972, %f1261;
	@%p33 bra 	$L__BB0_73;
	setp.eq.s32 	%p34, %r19, 5;
	fma.rn.f32 	%f1261, %f1261, 0f3F800347, %f1262;
	fma.rn.f32 	%f1262, %f1262, 0f3F7FEC57, %f1263;
	fma.rn.f32 	%f1263, %f1263, 0f3F8009D5, %f1264;
	fma.rn.f32 	%f1264, %f1264, 0f3F7FF972, %f1261;
	@%p34 bra 	$L__BB0_73;
	setp.eq.s32 	%p35, %r19, 6;
	fma.rn.f32 	%f1261, %f1261, 0f3F800347, %f1262;
	fma.rn.f32 	%f1262, %f1262, 0f3F7FEC57, %f1263;
	fma.rn.f32 	%f1263, %f1263, 0f3F8009D5, %f1264;
	fma.rn.f32 	%f1264, %f1264, 0f3F7FF972, %f1261;
	@%p35 bra 	$L__BB0_73;
	setp.eq.s32 	%p36, %r19, 7;
	fma.rn.f32 	%f1261, %f1261, 0f3F800347, %f1262;
	fma.rn.f32 	%f1262, %f1262, 0f3F7FEC57, %f1263;
	fma.rn.f32 	%f1263, %f1263, 0f3F8009D5, %f1264;
	fma.rn.f32 	%f1264, %f1264, 0f3F7FF972, %f1261;
	@%p36 bra 	$L__BB0_73;
	setp.eq.s32 	%p37, %r19, 8;
	fma.rn.f32 	%f1261, %f1261, 0f3F800347, %f1262;
	fma.rn.f32 	%f1262, %f1262, 0f3F7FEC57, %f1263;
	fma.rn.f32 	%f1263, %f1263, 0f3F8009D5, %f1264;
	fma.rn.f32 	%f1264, %f1264, 0f3F7FF972, %f1261;
	@%p37 bra 	$L__BB0_73;
	setp.eq.s32 	%p38, %r19, 9;
	fma.rn.f32 	%f1261, %f1261, 0f3F800347, %f1262;
	fma.rn.f32 	%f1262, %f1262, 0f3F7FEC57, %f1263;
	fma.rn.f32 	%f1263, %f1263, 0f3F8009D5, %f1264;
	fma.rn.f32 	%f1264, %f1264, 0f3F7FF972, %f1261;
	@%p38 bra 	$L__BB0_73;
	setp.eq.s32 	%p39, %r19, 10;
	fma.rn.f32 	%f1261, %f1261, 0f3F800347, %f1262;
	fma.rn.f32 	%f1262, %f1262, 0f3F7FEC57, %f1263;
	fma.rn.f32 	%f1263, %f1263, 0f3F8009D5, %f1264;
	fma.rn.f32 	%f1264, %f1264, 0f3F7FF972, %f1261;
	@%p39 bra 	$L__BB0_73;
	setp.eq.s32 	%p40, %r19, 11;
	fma.rn.f32 	%f1261, %f1261, 0f3F800347, %f1262;
	fma.rn.f32 	%f1262, %f1262, 0f3F7FEC57, %f1263;
	fma.rn.f32 	%f1263, %f1263, 0f3F8009D5, %f1264;
	fma.rn.f32 	%f1264, %f1264, 0f3F7FF972, %f1261;
	@%p40 bra 	$L__BB0_73;
	setp.eq.s32 	%p41, %r19, 12;
	fma.rn.f32 	%f1261, %f1261, 0f3F800347, %f1262;
	fma.rn.f32 	%f1262, %f1262, 0f3F7FEC57, %f1263;
	fma.rn.f32 	%f1263, %f1263, 0f3F8009D5, %f1264;
	fma.rn.f32 	%f1264, %f1264, 0f3F7FF972, %f1261;
	@%p41 bra 	$L__BB0_73;
	setp.eq.s32 	%p42, %r19, 13;
	fma.rn.f32 	%f1261, %f1261, 0f3F800347, %f1262;
	fma.rn.f32 	%f1262, %f1262, 0f3F7FEC57, %f1263;
	fma.rn.f32 	%f1263, %f1263, 0f3F8009D5, %f1264;
	fma.rn.f32 	%f1264, %f1264, 0f3F7FF972, %f1261;
	@%p42 bra 	$L__BB0_73;
	setp.eq.s32 	%p43, %r19, 14;
	fma.rn.f32 	%f1261, %f1261, 0f3F800347, %f1262;
	fma.rn.f32 	%f1262, %f1262, 0f3F7FEC57, %f1263;
	fma.rn.f32 	%f1263, %f1263, 0f3F8009D5, %f1264;
	fma.rn.f32 	%f1264, %f1264, 0f3F7FF972, %f1261;
	@%p43 bra 	$L__BB0_73;
	fma.rn.f32 	%f1261, %f1261, 0f3F800347, %f1262;
	fma.rn.f32 	%f1262, %f1262, 0f3F7FEC57, %f1263;
	fma.rn.f32 	%f1263, %f1263, 0f3F8009D5, %f1264;
	fma.rn.f32 	%f1264, %f1264, 0f3F7FF972, %f1261;
$L__BB0_73:
	add.f32 	%f800, %f1261, %f1262;
	add.f32 	%f801, %f800, %f1263;
	add.f32 	%f802, %f801, %f1264;
	add.s64 	%rd12, %rd1, %rd9;
	st.global.f32 	[%rd12], %f802;
$L__BB0_74:
	setp.eq.s32 	%p44, %r18, 2;
	@%p44 bra 	$L__BB0_206;
	add.s32 	%r28, %r25, %r3;
	setp.ge.s32 	%p45, %r28, %r47;
	@%p45 bra 	$L__BB0_96;
	setp.lt.u32 	%p46, %r16, 15;
	mul.wide.s32 	%rd13, %r28, 4;
	add.s64 	%rd14, %rd2, %rd13;
	ld.global.f32 	%f804, [%rd14];
	mul.f32 	%f1280, %f804, 0f3F333333;
	mul.f32 	%f1279, %f804, 0f3FA66666;
	mul.f32 	%f1278, %f804, 0f3F666666;
	mul.f32 	%f1277, %f804, 0f3F8CCCCD;
	@%p46 bra 	$L__BB0_79;
	mov.b32 	%r69, 0;
$L__BB0_78:
	.pragma "nounroll";
	fma.rn.f32 	%f805, %f1277, 0f3F800347, %f1278;
	fma.rn.f32 	%f806, %f1278, 0f3F7FEC57, %f1279;
	fma.rn.f32 	%f807, %f1279, 0f3F8009D5, %f1280;
	fma.rn.f32 	%f808, %f1280, 0f3F7FF972, %f805;
	fma.rn.f32 	%f809, %f805, 0f3F800347, %f806;
	fma.rn.f32 	%f810, %f806, 0f3F7FEC57, %f807;
	fma.rn.f32 	%f811, %f807, 0f3F8009D5, %f808;
	fma.rn.f32 	%f812, %f808, 0f3F7FF972, %f809;
	fma.rn.f32 	%f813, %f809, 0f3F800347, %f810;
	fma.rn.f32 	%f814, %f810, 0f3F7FEC57, %f811;
	fma.rn.f32 	%f815, %f811, 0f3F8009D5, %f812;
	fma.rn.f32 	%f816, %f812, 0f3F7FF972, %f813;
	fma.rn.f32 	%f817, %f813, 0f3F800347, %f814;
	fma.rn.f32 	%f818, %f814, 0f3F7FEC57, %f815;
	fma.rn.f32 	%f819, %f815, 0f3F8009D5, %f816;
	fma.rn.f32 	%f820, %f816, 0f3F7FF972, %f817;
	fma.rn.f32 	%f821, %f817, 0f3F800347, %f818;
	fma.rn.f32 	%f822, %f818, 0f3F7FEC57, %f819;
	fma.rn.f32 	%f823, %f819, 0f3F8009D5, %f820;
	fma.rn.f32 	%f824, %f820, 0f3F7FF972, %f821;
	fma.rn.f32 	%f825, %f821, 0f3F800347, %f822;
	fma.rn.f32 	%f826, %f822, 0f3F7FEC57, %f823;
	fma.rn.f32 	%f827, %f823, 0f3F8009D5, %f824;
	fma.rn.f32 	%f828, %f824, 0f3F7FF972, %f825;
	fma.rn.f32 	%f829, %f825, 0f3F800347, %f826;
	fma.rn.f32 	%f830, %f826, 0f3F7FEC57, %f827;
	fma.rn.f32 	%f831, %f827, 0f3F8009D5, %f828;
	fma.rn.f32 	%f832, %f828, 0f3F7FF972, %f829;
	fma.rn.f32 	%f833, %f829, 0f3F800347, %f830;
	fma.rn.f32 	%f834, %f830, 0f3F7FEC57, %f831;
	fma.rn.f32 	%f835, %f831, 0f3F8009D5, %f832;
	fma.rn.f32 	%f836, %f832, 0f3F7FF972, %f833;
	fma.rn.f32 	%f837, %f833, 0f3F800347, %f834;
	fma.rn.f32 	%f838, %f834, 0f3F7FEC57, %f835;
	fma.rn.f32 	%f839, %f835, 0f3F8009D5, %f836;
	fma.rn.f32 	%f840, %f836, 0f3F7FF972, %f837;
	fma.rn.f32 	%f841, %f837, 0f3F800347, %f838;
	fma.rn.f32 	%f842, %f838, 0f3F7FEC57, %f839;
	fma.rn.f32 	%f843, %f839, 0f3F8009D5, %f840;
	fma.rn.f32 	%f844, %f840, 0f3F7FF972, %f841;
	fma.rn.f32 	%f845, %f841, 0f3F800347, %f842;
	fma.rn.f32 	%f846, %f842, 0f3F7FEC57, %f843;
	fma.rn.f32 	%f847, %f843, 0f3F8009D5, %f844;
	fma.rn.f32 	%f848, %f844, 0f3F7FF972, %f845;
	fma.rn.f32 	%f849, %f845, 0f3F800347, %f846;
	fma.rn.f32 	%f850, %f846, 0f3F7FEC57, %f847;
	fma.rn.f32 	%f851, %f847, 0f3F8009D5, %f848;
	fma.rn.f32 	%f852, %f848, 0f3F7FF972, %f849;
	fma.rn.f32 	%f853, %f849, 0f3F800347, %f850;
	fma.rn.f32 	%f854, %f850, 0f3F7FEC57, %f851;
	fma.rn.f32 	%f855, %f851, 0f3F8009D5, %f852;
	fma.rn.f32 	%f856, %f852, 0f3F7FF972, %f853;
	fma.rn.f32 	%f857, %f853, 0f3F800347, %f854;
	fma.rn.f32 	%f858, %f854, 0f3F7FEC57, %f855;
	fma.rn.f32 	%f859, %f855, 0f3F8009D5, %f856;
	fma.rn.f32 	%f860, %f856, 0f3F7FF972, %f857;
	fma.rn.f32 	%f861, %f857, 0f3F800347, %f858;
	fma.rn.f32 	%f862, %f858, 0f3F7FEC57, %f859;
	fma.rn.f32 	%f863, %f859, 0f3F8009D5, %f860;
	fma.rn.f32 	%f864, %f860, 0f3F7FF972, %f861;
	fma.rn.f32 	%f1277, %f861, 0f3F800347, %f862;
	fma.rn.f32 	%f1278, %f862, 0f3F7FEC57, %f863;
	fma.rn.f32 	%f1279, %f863, 0f3F8009D5, %f864;
	fma.rn.f32 	%f1280, %f864, 0f3F7FF972, %f1277;
	add.s32 	%r69, %r69, 16;
	setp.ne.s32 	%p47, %r69, %r20;
	@%p47 bra 	$L__BB0_78;
$L__BB0_79:
	setp.eq.s32 	%p48, %r19, 0;
	@%p48 bra 	$L__BB0_95;
	setp.eq.s32 	%p49, %r19, 1;
	fma.rn.f32 	%f1277, %f1277, 0f3F800347, %f1278;
	fma.rn.f32 	%f1278, %f1278, 0f3F7FEC57, %f1279;
	fma.rn.f32 	%f1279, %f1279, 0f3F8009D5, %f1280;
	fma.rn.f32 	%f1280, %f1280, 0f3F7FF972, %f1277;
	@%p49 bra 	$L__BB0_95;
	setp.eq.s32 	%p50, %r19, 2;
	fma.rn.f32 	%f1277, %f1277, 0f3F800347, %f1278;
	fma.rn.f32 	%f1278, %f1278, 0f3F7FEC57, %f1279;
	fma.rn.f32 	%f1279, %f1279, 0f3F8009D5, %f1280;
	fma.rn.f32 	%f1280, %f1280, 0f3F7FF972, %f1277;
	@%p50 bra 	$L__BB0_95;
	setp.eq.s32 	%p51, %r19, 3;
	fma.rn.f32 	%f1277, %f1277, 0f3F800347, %f1278;
	fma.rn.f32 	%f1278, %f1278, 0f3F7FEC57, %f1279;
	fma.rn.f32 	%f1279, %f1279, 0f3F8009D5, %f1280;
	fma.rn.f32 	%f1280, %f1280, 0f3F7FF972, %f1277;
	@%p51 bra 	$L__BB0_95;
	setp.eq.s32 	%p52, %r19, 4;
	fma.rn.f32 	%f1277, %f1277, 0f3F800347, %f1278;
	fma.rn.f32 	%f1278, %f1278, 0f3F7FEC57, %f1279;
	fma.rn.f32 	%f1279, %f1279, 0f3F8009D5, %f1280;
	fma.rn.f32 	%f1280, %f1280, 0f3F7FF972, %f1277;
	@%p52 bra 	$L__BB0_95;
	setp.eq.s32 	%p53, %r19, 5;
	fma.rn.f32 	%f1277, %f1277, 0f3F800347, %f1278;
	fma.rn.f32 	%f1278, %f1278, 0f3F7FEC57, %f1279;
	fma.rn.f32 	%f1279, %f1279, 0f3F8009D5, %f1280;
	fma.rn.f32 	%f1280, %f1280, 0f3F7FF972, %f1277;
	@%p53 bra 	$L__BB0_95;
	setp.eq.s32 	%p54, %r19, 6;
	fma.rn.f32 	%f1277, %f1277, 0f3F800347, %f1278;
	fma.rn.f32 	%f1278, %f1278, 0f3F7FEC57, %f1279;
	fma.rn.f32 	%f1279, %f1279, 0f3F8009D5, %f1280;
	fma.rn.f32 	%f1280, %f1280, 0f3F7FF972, %f1277;
	@%p54 bra 	$L__BB0_95;
	setp.eq.s32 	%p55, %r19, 7;
	fma.rn.f32 	%f1277, %f1277, 0f3F800347, %f1278;
	fma.rn.f32 	%f1278, %f1278, 0f3F7FEC57, %f1279;
	fma.rn.f32 	%f1279, %f1279, 0f3F8009D5, %f1280;
	fma.rn.f32 	%f1280, %f1280, 0f3F7FF972, %f1277;
	@%p55 bra 	$L__BB0_95;
	setp.eq.s32 	%p56, %r19, 8;
	fma.rn.f32 	%f1277, %f1277, 0f3F800347, %f1278;
	fma.rn.f32 	%f1278, %f1278, 0f3F7FEC57, %f1279;
	fma.rn.f32 	%f1279, %f1279, 0f3F8009D5, %f1280;
	fma.rn.f32 	%f1280, %f1280, 0f3F7FF972, %f1277;
	@%p56 bra 	$L__BB0_95;
	setp.eq.s32 	%p57, %r19, 9;
	fma.rn.f32 	%f1277, %f1277, 0f3F800347, %f1278;
	fma.rn.f32 	%f1278, %f1278, 0f3F7FEC57, %f1279;
	fma.rn.f32 	%f1279, %f1279, 0f3F8009D5, %f1280;
	fma.rn.f32 	%f1280, %f1280, 0f3F7FF972, %f1277;
	@%p57 bra 	$L__BB0_95;
	setp.eq.s32 	%p58, %r19, 10;
	fma.rn.f32 	%f1277, %f1277, 0f3F800347, %f1278;
	fma.rn.f32 	%f1278, %f1278, 0f3F7FEC57, %f1279;
	fma.rn.f32 	%f1279, %f1279, 0f3F8009D5, %f1280;
	fma.rn.f32 	%f1280, %f1280, 0f3F7FF972, %f1277;
	@%p58 bra 	$L__BB0_95;
	setp.eq.s32 	%p59, %r19, 11;
	fma.rn.f32 	%f1277, %f1277, 0f3F800347, %f1278;
	fma.rn.f32 	%f1278, %f1278, 0f3F7FEC57, %f1279;
	fma.rn.f32 	%f1279, %f1279, 0f3F8009D5, %f1280;
	fma.rn.f32 	%f1280, %f1280, 0f3F7FF972, %f1277;
	@%p59 bra 	$L__BB0_95;
	setp.eq.s32 	%p60, %r19, 12;
	fma.rn.f32 	%f1277, %f1277, 0f3F800347, %f1278;
	fma.rn.f32 	%f1278, %f1278, 0f3F7FEC57, %f1279;
	fma.rn.f32 	%f1279, %f1279, 0f3F8009D5, %f1280;
	fma.rn.f32 	%f1280, %f1280, 0f3F7FF972, %f1277;
	@%p60 bra 	$L__BB0_95;
	setp.eq.s32 	%p61, %r19, 13;
	fma.rn.f32 	%f1277, %f1277, 0f3F800347, %f1278;
	fma.rn.f32 	%f1278, %f1278, 0f3F7FEC57, %f1279;
	fma.rn.f32 	%f1279, %f1279, 0f3F8009D5, %f1280;
	fma.rn.f32 	%f1280, %f1280, 0f3F7FF972, %f1277;
	@%p61 bra 	$L__BB0_95;
	setp.eq.s32 	%p62, %r19, 14;
	fma.rn.f32 	%f1277, %f1277, 0f3F800347, %f1278;
	fma.rn.f32 	%f1278, %f1278, 0f3F7FEC57, %f1279;
	fma.rn.f32 	%f1279, %f1279, 0f3F8009D5, %f1280;
	fma.rn.f32 	%f1280, %f1280, 0f3F7FF972, %f1277;
	@%p62 bra 	$L__BB0_95;
	fma.rn.f32 	%f1277, %f1277, 0f3F800347, %f1278;
	fma.rn.f32 	%f1278, %f1278, 0f3F7FEC57, %f1279;
	fma.rn.f32 	%f1279, %f1279, 0f3F8009D5, %f1280;
	fma.rn.f32 	%f1280, %f1280, 0f3F7FF972, %f1277;
$L__BB0_95:
	add.f32 	%f865, %f1277, %f1278;
	add.f32 	%f866, %f865, %f1279;
	add.f32 	%f867, %f866, %f1280;
	add.s64 	%rd16, %rd1, %rd13;
	st.global.f32 	[%rd16], %f867;
$L__BB0_96:
	setp.eq.s32 	%p63, %r18, 3;
	@%p63 bra 	$L__BB0_206;
	add.s32 	%r31, %r28, %r3;
	setp.ge.s32 	%p64, %r31, %r47;
	@%p64 bra 	$L__BB0_118;
	setp.lt.u32 	%p65, %r16, 15;
	mul.wide.s32 	%rd17, %r31, 4;
	add.s64 	%rd18, %rd2, %rd17;
	ld.global.f32 	%f869, [%rd18];
	mul.f32 	%f1296, %f869, 0f3F333333;
	mul.f32 	%f1295, %f869, 0f3FA66666;
	mul.f32 	%f1294, %f869, 0f3F666666;
	mul.f32 	%f1293, %f869, 0f3F8CCCCD;
	@%p65 bra 	$L__BB0_101;
	mov.b32 	%r70, 0;
$L__BB0_100:
	.pragma "nounroll";
	fma.rn.f32 	%f870, %f1293, 0f3F800347, %f1294;
	fma.rn.f32 	%f871, %f1294, 0f3F7FEC57, %f1295;
	fma.rn.f32 	%f872, %f1295, 0f3F8009D5, %f1296;
	fma.rn.f32 	%f873, %f1296, 0f3F7FF972, %f870;
	fma.rn.f32 	%f874, %f870, 0f3F800347, %f871;
	fma.rn.f32 	%f875, %f871, 0f3F7FEC57, %f872;
	fma.rn.f32 	%f876, %f872, 0f3F8009D5, %f873;
	fma.rn.f32 	%f877, %f873, 0f3F7FF972, %f874;
	fma.rn.f32 	%f878, %f874, 0f3F800347, %f875;
	fma.rn.f32 	%f879, %f875, 0f3F7FEC57, %f876;
	fma.rn.f32 	%f880, %f876, 0f3F8009D5, %f877;
	fma.rn.f32 	%f881, %f877, 0f3F7FF972, %f878;
	fma.rn.f32 	%f882, %f878, 0f3F800347, %f879;
	fma.rn.f32 	%f883, %f879, 0f3F7FEC57, %f880;
	fma.rn.f32 	%f884, %f880, 0f3F8009D5, %f881;
	fma.rn.f32 	%f885, %f881, 0f3F7FF972, %f882;
	fma.rn.f32 	%f886, %f882, 0f3F800347, %f883;
	fma.rn.f32 	%f887, %f883, 0f3F7FEC57, %f884;
	fma.rn.f32 	%f888, %f884, 0f3F8009D5, %f885;
	fma.rn.f32 	%f889, %f885, 0f3F7FF972, %f886;
	fma.rn.f32 	%f890, %f886, 0f3F800347, %f887;
	fma.rn.f32 	%f891, %f887, 0f3F7FEC57, %f888;
	fma.rn.f32 	%f892, %f888, 0f3F8009D5, %f889;
	fma.rn.f32 	%f893, %f889, 0f3F7FF972, %f890;
	fma.rn.f32 	%f894, %f890, 0f3F800347, %f891;
	fma.rn.f32 	%f895, %f891, 0f3F7FEC57, %f892;
	fma.rn.f32 	%f896, %f892, 0f3F8009D5, %f893;
	fma.rn.f32 	%f897, %f893, 0f3F7FF972, %f894;
	fma.rn.f32 	%f898, %f894, 0f3F800347, %f895;
	fma.rn.f32 	%f899, %f895, 0f3F7FEC57, %f896;
	fma.rn.f32 	%f900, %f896, 0f3F8009D5, %f897;
	fma.rn.f32 	%f901, %f897, 0f3F7FF972, %f898;
	fma.rn.f32 	%f902, %f898, 0f3F800347, %f899;
	fma.rn.f32 	%f903, %f899, 0f3F7FEC57, %f900;
	fma.rn.f32 	%f904, %f900, 0f3F8009D5, %f901;
	fma.rn.f32 	%f905, %f901, 0f3F7FF972, %f902;
	fma.rn.f32 	%f906, %f902, 0f3F800347, %f903;
	fma.rn.f32 	%f907, %f903, 0f3F7FEC57, %f904;
	fma.rn.f32 	%f908, %f904, 0f3F8009D5, %f905;
	fma.rn.f32 	%f909, %f905, 0f3F7FF972, %f906;
	fma.rn.f32 	%f910, %f906, 0f3F800347, %f907;
	fma.rn.f32 	%f911, %f907, 0f3F7FEC57, %f908;
	fma.rn.f32 	%f912, %f908, 0f3F8009D5, %f909;
	fma.rn.f32 	%f913, %f909, 0f3F7FF972, %f910;
	fma.rn.f32 	%f914, %f910, 0f3F800347, %f911;
	fma.rn.f32 	%f915, %f911, 0f3F7FEC57, %f912;
	fma.rn.f32 	%f916, %f912, 0f3F8009D5, %f913;
	fma.rn.f32 	%f917, %f913, 0f3F7FF972, %f914;
	fma.rn.f32 	%f918, %f914, 0f3F800347, %f915;
	fma.rn.f32 	%f919, %f915, 0f3F7FEC57, %f916;
	fma.rn.f32 	%f920, %f916, 0f3F8009D5, %f917;
	fma.rn.f32 	%f921, %f917, 0f3F7FF972, %f918;
	fma.rn.f32 	%f922, %f918, 0f3F800347, %f919;
	fma.rn.f32 	%f923, %f919, 0f3F7FEC57, %f920;
	fma.rn.f32 	%f924, %f920, 0f3F8009D5, %f921;
	fma.rn.f32 	%f925, %f921, 0f3F7FF972, %f922;
	fma.rn.f32 	%f926, %f922, 0f3F800347, %f923;
	fma.rn.f32 	%f927, %f923, 0f3F7FEC57, %f924;
	fma.rn.f32 	%f928, %f924, 0f3F8009D5, %f925;
	fma.rn.f32 	%f929, %f925, 0f3F7FF972, %f926;
	fma.rn.f32 	%f1293, %f926, 0f3F800347, %f927;
	fma.rn.f32 	%f1294, %f927, 0f3F7FEC57, %f928;
	fma.rn.f32 	%f1295, %f928, 0f3F8009D5, %f929;
	fma.rn.f32 	%f1296, %f929, 0f3F7FF972, %f1293;
	add.s32 	%r70, %r70, 16;
	setp.ne.s32 	%p66, %r70, %r20;
	@%p66 bra 	$L__BB0_100;
$L__BB0_101:
	setp.eq.s32 	%p67, %r19, 0;
	@%p67 bra 	$L__BB0_117;
	setp.eq.s32 	%p68, %r19, 1;
	fma.rn.f32 	%f1293, %f1293, 0f3F800347, %f1294;
	fma.rn.f32 	%f1294, %f1294, 0f3F7FEC57, %f1295;
	fma.rn.f32 	%f1295, %f1295, 0f3F8009D5, %f1296;
	fma.rn.f32 	%f1296, %f1296, 0f3F7FF972, %f1293;
	@%p68 bra 	$L__BB0_117;
	setp.eq.s32 	%p69, %r19, 2;
	fma.rn.f32 	%f1293, %f1293, 0f3F800347, %f1294;
	fma.rn.f32 	%f1294, %f1294, 0f3F7FEC57, %f1295;
	fma.rn.f32 	%f1295, %f1295, 0f3F8009D5, %f1296;
	fma.rn.f32 	%f1296, %f1296, 0f3F7FF972, %f1293;
	@%p69 bra 	$L__BB0_117;
	setp.eq.s32 	%p70, %r19, 3;
	fma.rn.f32 	%f1293, %f1293, 0f3F800347, %f1294;
	fma.rn.f32 	%f1294, %f1294, 0f3F7FEC57, %f1295;
	fma.rn.f32 	%f1295, %f1295, 0f3F8009D5, %f1296;
	fma.rn.f32 	%f1296, %f1296, 0f3F7FF972, %f1293;
	@%p70 bra 	$L__BB0_117;
	setp.eq.s32 	%p71, %r19, 4;
	fma.rn.f32 	%f1293, %f1293, 0f3F800347, %f1294;
	fma.rn.f32 	%f1294, %f1294, 0f3F7FEC57, %f1295;
	fma.rn.f32 	%f1295, %f1295, 0f3F8009D5, %f1296;
	fma.rn.f32 	%f1296, %f1296, 0f3F7FF972, %f1293;
	@%p71 bra 	$L__BB0_117;
	setp.eq.s32 	%p72, %r19, 5;
	fma.rn.f32 	%f1293, %f1293, 0f3F800347, %f1294;
	fma.rn.f32 	%f1294, %f1294, 0f3F7FEC57, %f1295;
	fma.rn.f32 	%f1295, %f1295, 0f3F8009D5, %f1296;
	fma.rn.f32 	%f1296, %f1296, 0f3F7FF972, %f1293;
	@%p72 bra 	$L__BB0_117;
	setp.eq.s32 	%p73, %r19, 6;
	fma.rn.f32 	%f1293, %f1293, 0f3F800347, %f1294;
	fma.rn.f32 	%f1294, %f1294, 0f3F7FEC57, %f1295;
	fma.rn.f32 	%f1295, %f1295, 0f3F8009D5, %f1296;
	fma.rn.f32 	%f1296, %f1296, 0f3F7FF972, %f1293;
	@%p73 bra 	$L__BB0_117;
	setp.eq.s32 	%p74, %r19, 7;
	fma.rn.f32 	%f1293, %f1293, 0f3F800347, %f1294;
	fma.rn.f32 	%f1294, %f1294, 0f3F7FEC57, %f1295;
	fma.rn.f32 	%f1295, %f1295, 0f3F8009D5, %f1296;
	fma.rn.f32 	%f1296, %f1296, 0f3F7FF972, %f1293;
	@%p74 bra 	$L__BB0_117;
	setp.eq.s32 	%p75, %r19, 8;
	fma.rn.f32 	%f1293, %f1293, 0f3F800347, %f1294;
	fma.rn.f32 	%f1294, %f1294, 0f3F7FEC57, %f1295;
	fma.rn.f32 	%f1295, %f1295, 0f3F8009D5, %f1296;
	fma.rn.f32 	%f1296, %f1296, 0f3F7FF972, %f1293;
	@%p75 bra 	$L__BB0_117;
	setp.eq.s32 	%p76, %r19, 9;
	fma.rn.f32 	%f1293, %f1293, 0f3F800347, %f1294;
	fma.rn.f32 	%f1294, %f1294, 0f3F7FEC57, %f1295;
	fma.rn.f32 	%f1295, %f1295, 0f3F8009D5, %f1296;
	fma.rn.f32 	%f1296, %f1296, 0f3F7FF972, %f1293;
	@%p76 bra 	$L__BB0_117;
	setp.eq.s32 	%p77, %r19, 10;
	fma.rn.f32 	%f1293, %f1293, 0f3F800347, %f1294;
	fma.rn.f32 	%f1294, %f1294, 0f3F7FEC57, %f1295;
	fma.rn.f32 	%f1295, %f1295, 0f3F8009D5, %f1296;
	fma.rn.f32 	%f1296, %f1296, 0f3F7FF972, %f1293;
	@%p77 bra 	$L__BB0_117;
	setp.eq.s32 	%p78, %r19, 11;
	fma.rn.f32 	%f1293, %f1293, 0f3F800347, %f1294;
	fma.rn.f32 	%f1294, %f1294, 0f3F7FEC57, %f1295;
	fma.rn.f32 	%f1295, %f1295, 0f3F8009D5, %f1296;
	fma.rn.f32 	%f1296, %f1296, 0f3F7FF972, %f1293;
	@%p78 bra 	$L__BB0_117;
	setp.eq.s32 	%p79, %r19, 12;
	fma.rn.f32 	%f1293, %f1293, 0f3F800347, %f1294;
	fma.rn.f32 	%f1294, %f1294, 0f3F7FEC57, %f1295;
	fma.rn.f32 	%f1295, %f1295, 0f3F8009D5, %f1296;
	fma.rn.f32 	%f1296, %f1296, 0f3F7FF972, %f1293;
	@%p79 bra 	$L__BB0_117;
	setp.eq.s32 	%p80, %r19, 13;
	fma.rn.f32 	%f1293, %f1293, 0f3F800347, %f1294;
	fma.rn.f32 	%f1294, %f1294, 0f3F7FEC57, %f1295;
	fma.rn.f32 	%f1295, %f1295, 0f3F8009D5, %f1296;
	fma.rn.f32 	%f1296, %f1296, 0f3F7FF972, %f1293;
	@%p80 bra 	$L__BB0_117;
	setp.eq.s32 	%p81, %r19, 14;
	fma.rn.f32 	%f1293, %f1293, 0f3F800347, %f1294;
	fma.rn.f32 	%f1294, %f1294, 0f3F7FEC57, %f1295;
	fma.rn.f32 	%f1295, %f1295, 0f3F8009D5, %f1296;
	fma.rn.f32 	%f1296, %f1296, 0f3F7FF972, %f1293;
	@%p81 bra 	$L__BB0_117;
	fma.rn.f32 	%f1293, %f1293, 0f3F800347, %f1294;
	fma.rn.f32 	%f1294, %f1294, 0f3F7FEC57, %f1295;
	fma.rn.f32 	%f1295, %f1295, 0f3F8009D5, %f1296;
	fma.rn.f32 	%f1296, %f1296, 0f3F7FF972, %f1293;
$L__BB0_117:
	add.f32 	%f930, %f1293, %f1294;
	add.f32 	%f931, %f930, %f1295;
	add.f32 	%f932, %f931, %f1296;
	add.s64 	%rd20, %rd1, %rd17;
	st.global.f32 	[%rd20], %f932;
$L__BB0_118:
	setp.eq.s32 	%p82, %r18, 4;
	@%p82 bra 	$L__BB0_206;
	add.s32 	%r34, %r31, %r3;
	setp.ge.s32 	%p83, %r34, %r47;
	@%p83 bra 	$L__BB0_140;
	setp.lt.u32 	%p84, %r16, 15;
	mul.wide.s32 	%rd21, %r34, 4;
	add.s64 	%rd22, %rd2, %rd21;
	ld.global.f32 	%f934, [%rd22];
	mul.f32 	%f1312, %f934, 0f3F333333;
	mul.f32 	%f1311, %f934, 0f3FA66666;
	mul.f32 	%f1310, %f934, 0f3F666666;
	mul.f32 	%f1309, %f934, 0f3F8CCCCD;
	@%p84 bra 	$L__BB0_123;
	mov.b32 	%r71, 0;
$L__BB0_122:
	.pragma "nounroll";
	fma.rn.f32 	%f935, %f1309, 0f3F800347, %f1310;
	fma.rn.f32 	%f936, %f1310, 0f3F7FEC57, %f1311;
	fma.rn.f32 	%f937, %f1311, 0f3F8009D5, %f1312;
	fma.rn.f32 	%f938, %f1312, 0f3F7FF972, %f935;
	fma.rn.f32 	%f939, %f935, 0f3F800347, %f936;
	fma.rn.f32 	%f940, %f936, 0f3F7FEC57, %f937;
	fma.rn.f32 	%f941, %f937, 0f3F8009D5, %f938;
	fma.rn.f32 	%f942, %f938, 0f3F7FF972, %f939;
	fma.rn.f32 	%f943, %f939, 0f3F800347, %f940;
	fma.rn.f32 	%f944, %f940, 0f3F7FEC57, %f941;
	fma.rn.f32 	%f945, %f941, 0f3F8009D5, %f942;
	fma.rn.f32 	%f946, %f942, 0f3F7FF972, %f943;
	fma.rn.f32 	%f947, %f943, 0f3F800347, %f944;
	fma.rn.f32 	%f948, %f944, 0f3F7FEC57, %f945;
	fma.rn.f32 	%f949, %f945, 0f3F8009D5, %f946;
	fma.rn.f32 	%f950, %f946, 0f3F7FF972, %f947;
	fma.rn.f32 	%f951, %f947, 0f3F800347, %f948;
	fma.rn.f32 	%f952, %f948, 0f3F7FEC57, %f949;
	fma.rn.f32 	%f953, %f949, 0f3F8009D5, %f950;
	fma.rn.f32 	%f954, %f950, 0f3F7FF972, %f951;
	fma.rn.f32 	%f955, %f951, 0f3F800347, %f952;
	fma.rn.f32 	%f956, %f952, 0f3F7FEC57, %f953;
	fma.rn.f32 	%f957, %f953, 0f3F8009D5, %f954;
	fma.rn.f32 	%f958, %f954, 0f3F7FF972, %f955;
	fma.rn.f32 	%f959, %f955, 0f3F800347, %f956;
	fma.rn.f32 	%f960, %f956, 0f3F7FEC57, %f957;
	fma.rn.f32 	%f961, %f957, 0f3F8009D5, %f958;
	fma.rn.f32 	%f962, %f958, 0f3F7FF972, %f959;
	fma.rn.f32 	%f963, %f959, 0f3F800347, %f960;
	fma.rn.f32 	%f964, %f960, 0f3F7FEC57, %f961;
	fma.rn.f32 	%f965, %f961, 0f3F8009D5, %f962;
	fma.rn.f32 	%f966, %f962, 0f3F7FF972, %f963;
	fma.rn.f32 	%f967, %f963, 0f3F800347, %f964;
	fma.rn.f32 	%f968, %f964, 0f3F7FEC57, %f965;
	fma.rn.f32 	%f969, %f965, 0f3F8009D5, %f966;
	fma.rn.f32 	%f970, %f966, 0f3F7FF972, %f967;
	fma.rn.f32 	%f971, %f967, 0f3F800347, %f968;
	fma.rn.f32 	%f972, %f968, 0f3F7FEC57, %f969;
	fma.rn.f32 	%f973, %f969, 0f3F8009D5, %f970;
	fma.rn.f32 	%f974, %f970, 0f3F7FF972, %f971;
	fma.rn.f32 	%f975, %f971, 0f3F800347, %f972;
	fma.rn.f32 	%f976, %f972, 0f3F7FEC57, %f973;
	fma.rn.f32 	%f977, %f973, 0f3F8009D5, %f974;
	fma.rn.f32 	%f978, %f974, 0f3F7FF972, %f975;
	fma.rn.f32 	%f979, %f975, 0f3F800347, %f976;
	fma.rn.f32 	%f980, %f976, 0f3F7FEC57, %f977;
	fma.rn.f32 	%f981, %f977, 0f3F8009D5, %f978;
	fma.rn.f32 	%f982, %f978, 0f3F7FF972, %f979;
	fma.rn.f32 	%f983, %f979, 0f3F800347, %f980;
	fma.rn.f32 	%f984, %f980, 0f3F7FEC57, %f981;
	fma.rn.f32 	%f985, %f981, 0f3F8009D5, %f982;
	fma.rn.f32 	%f986, %f982, 0f3F7FF972, %f983;
	fma.rn.f32 	%f987, %f983, 0f3F800347, %f984;
	fma.rn.f32 	%f988, %f984, 0f3F7FEC57, %f985;
	fma.rn.f32 	%f989, %f985, 0f3F8009D5, %f986;
	fma.rn.f32 	%f990, %f986, 0f3F7FF972, %f987;
	fma.rn.f32 	%f991, %f987, 0f3F800347, %f988;
	fma.rn.f32 	%f992, %f988, 0f3F7FEC57, %f989;
	fma.rn.f32 	%f993, %f989, 0f3F8009D5, %f990;
	fma.rn.f32 	%f994, %f990, 0f3F7FF972, %f991;
	fma.rn.f32 	%f1309, %f991, 0f3F800347, %f992;
	fma.rn.f32 	%f1310, %f992, 0f3F7FEC57, %f993;
	fma.rn.f32 	%f1311, %f993, 0f3F8009D5, %f994;
	fma.rn.f32 	%f1312, %f994, 0f3F7FF972, %f1309;
	add.s32 	%r71, %r71, 16;
	setp.ne.s32 	%p85, %r71, %r20;
	@%p85 bra 	$L__BB0_122;
$L__BB0_123:
	setp.eq.s32 	%p86, %r19, 0;
	@%p86 bra 	$L__BB0_139;
	setp.eq.s32 	%p87, %r19, 1;
	fma.rn.f32 	%f1309, %f1309, 0f3F800347, %f1310;
	fma.rn.f32 	%f1310, %f1310, 0f3F7FEC57, %f1311;
	fma.rn.f32 	%f1311, %f1311, 0f3F8009D5, %f1312;
	fma.rn.f32 	%f1312, %f1312, 0f3F7FF972, %f1309;
	@%p87 bra 	$L__BB0_139;
	setp.eq.s32 	%p88, %r19, 2;
	fma.rn.f32 	%f1309, %f1309, 0f3F800347, %f1310;
	fma.rn.f32 	%f1310, %f1310, 0f3F7FEC57, %f1311;
	fma.rn.f32 	%f1311, %f1311, 0f3F8009D5, %f1312;
	fma.rn.f32 	%f1312, %f1312, 0f3F7FF972, %f1309;
	@%p88 bra 	$L__BB0_139;
	setp.eq.s32 	%p89, %r19, 3;
	fma.rn.f32 	%f1309, %f1309, 0f3F800347, %f1310;
	fma.rn.f32 	%f1310, %f1310, 0f3F7FEC57, %f1311;
	fma.rn.f32 	%f1311, %f1311, 0f3F8009D5, %f1312;
	fma.rn.f32 	%f1312, %f1312, 0f3F7FF972, %f1309;
	@%p89 bra 	$L__BB0_139;
	setp.eq.s32 	%p90, %r19, 4;
	fma.rn.f32 	%f1309, %f1309, 0f3F800347, %f1310;
	fma.rn.f32 	%f1310, %f1310, 0f3F7FEC57, %f1311;
	fma.rn.f32 	%f1311, %f1311, 0f3F8009D5, %f1312;
	fma.rn.f32 	%f1312, %f1312, 0f3F7FF972, %f1309;
	@%p90 bra 	$L__BB0_139;
	setp.eq.s32 	%p91, %r19, 5;
	fma.rn.f32 	%f1309, %f1309, 0f3F800347, %f1310;
	fma.rn.f32 	%f1310, %f1310, 0f3F7FEC57, %f1311;
	fma.rn.f32 	%f1311, %f1311, 0f3F8009D5, %f1312;
	fma.rn.f32 	%f1312, %f1312, 0f3F7FF972, %f1309;
	@%p91 bra 	$L__BB0_139;
	setp.eq.s32 	%p92, %r19, 6;
	fma.rn.f32 	%f1309, %f1309, 0f3F800347, %f1310;
	fma.rn.f32 	%f1310, %f1310, 0f3F7FEC57, %f1311;
	fma.rn.f32 	%f1311, %f1311, 0f3F8009D5, %f1312;
	fma.rn.f32 	%f1312, %f1312, 0f3F7FF972, %f1309;
	@%p92 bra 	$L__BB0_139;
	setp.eq.s32 	%p93, %r19, 7;
	fma.rn.f32 	%f1309, %f1309, 0f3F800347, %f1310;
	fma.rn.f32 	%f1310, %f1310, 0f3F7FEC57, %f1311;
	fma.rn.f32 	%f1311, %f1311, 0f3F8009D5, %f1312;
	fma.rn.f32 	%f1312, %f1312, 0f3F7FF972, %f1309;
	@%p93 bra 	$L__BB0_139;
	setp.eq.s32 	%p94, %r19, 8;
	fma.rn.f32 	%f1309, %f1309, 0f3F800347, %f1310;
	fma.rn.f32 	%f1310, %f1310, 0f3F7FEC57, %f1311;
	fma.rn.f32 	%f1311, %f1311, 0f3F8009D5, %f1312;
	fma.rn.f32 	%f1312, %f1312, 0f3F7FF972, %f1309;
	@%p94 bra 	$L__BB0_139;
	setp.eq.s32 	%p95, %r19, 9;
	fma.rn.f32 	%f1309, %f1309, 0f3F800347, %f1310;
	fma.rn.f32 	%f1310, %f1310, 0f3F7FEC57, %f1311;
	fma.rn.f32 	%f1311, %f1311, 0f3F8009D5, %f1312;
	fma.rn.f32 	%f1312, %f1312, 0f3F7FF972, %f1309;
	@%p95 bra 	$L__BB0_139;
	setp.eq.s32 	%p96, %r19, 10;
	fma.rn.f32 	%f1309, %f1309, 0f3F800347, %f1310;
	fma.rn.f32 	%f1310, %f1310, 0f3F7FEC57, %f1311;
	fma.rn.f32 	%f1311, %f1311, 0f3F8009D5, %f1312;
	fma.rn.f32 	%f1312, %f1312, 0f3F7FF972, %f1309;
	@%p96 bra 	$L__BB0_139;
	setp.eq.s32 	%p97, %r19, 11;
	fma.rn.f32 	%f1309, %f1309, 0f3F800347, %f1310;
	fma.rn.f32 	%f1310, %f1310, 0f3F7FEC57, %f1311;
	fma.rn.f32 	%f1311, %f1311, 0f3F8009D5, %f1312;
	fma.rn.f32 	%f1312, %f1312, 0f3F7FF972, %f1309;
	@%p97 bra 	$L__BB0_139;
	setp.eq.s32 	%p98, %r19, 12;
	fma.rn.f32 	%f1309, %f1309, 0f3F800347, %f1310;
	fma.rn.f32 	%f1310, %f1310, 0f3F7FEC57, %f1311;
	fma.rn.f32 	%f1311, %f1311, 0f3F8009D5, %f1312;
	fma.rn.f32 	%f1312, %f1312, 0f3F7FF972, %f1309;
	@%p98 bra 	$L__BB0_139;
	setp.eq.s32 	%p99, %r19, 13;
	fma.rn.f32 	%f1309, %f1309, 0f3F800347, %f1310;
	fma.rn.f32 	%f1310, %f1310, 0f3F7FEC57, %f1311;
	fma.rn.f32 	%f1311, %f1311, 0f3F8009D5, %f1312;
	fma.rn.f32 	%f1312, %f1312, 0f3F7FF972, %f1309;
	@%p99 bra 	$L__BB0_139;
	setp.eq.s32 	%p100, %r19, 14;
	fma.rn.f32 	%f1309, %f1309, 0f3F800347, %f1310;
	fma.rn.f32 	%f1310, %f1310, 0f3F7FEC57, %f1311;
	fma.rn.f32 	%f1311, %f1311, 0f3F8009D5, %f1312;
	fma.rn.f32 	%f1312, %f1312, 0f3F7FF972, %f1309;
	@%p100 bra 	$L__BB0_139;
	fma.rn.f32 	%f1309, %f1309, 0f3F800347, %f1310;
	fma.rn.f32 	%f1310, %f1310, 0f3F7FEC57, %f1311;
	fma.rn.f32 	%f1311, %f1311, 0f3F8009D5, %f1312;
	fma.rn.f32 	%f1312, %f1312, 0f3F7FF972, %f1309;
$L__BB0_139:
	add.f32 	%f995, %f1309, %f1310;
	add.f32 	%f996, %f995, %f1311;
	add.f32 	%f997, %f996, %f1312;
	add.s64 	%rd24, %rd1, %rd21;
	st.global.f32 	[%rd24], %f997;
$L__BB0_140:
	setp.eq.s32 	%p101, %r18, 5;
	@%p101 bra 	$L__BB0_206;
	add.s32 	%r37, %r34, %r3;
	setp.ge.s32 	%p102, %r37, %r47;
	@%p102 bra 	$L__BB0_162;
	setp.lt.u32 	%p103, %r16, 15;
	mul.wide.s32 	%rd25, %r37, 4;
	add.s64 	%rd26, %rd2, %rd25;
	ld.global.f32 	%f999, [%rd26];
	mul.f32 	%f1328, %f999, 0f3F333333;
	mul.f32 	%f1327, %f999, 0f3FA66666;
	mul.f32 	%f1326, %f999, 0f3F666666;
	mul.f32 	%f1325, %f999, 0f3F8CCCCD;
	@%p103 bra 	$L__BB0_145;
	mov.b32 	%r72, 0;
$L__BB0_144:
	.pragma "nounroll";
	fma.rn.f32 	%f1000, %f1325, 0f3F800347, %f1326;
	fma.rn.f32 	%f1001, %f1326, 0f3F7FEC57, %f1327;
	fma.rn.f32 	%f1002, %f1327, 0f3F8009D5, %f1328;
	fma.rn.f32 	%f1003, %f1328, 0f3F7FF972, %f1000;
	fma.rn.f32 	%f1004, %f1000, 0f3F800347, %f1001;
	fma.rn.f32 	%f1005, %f1001, 0f3F7FEC57, %f1002;
	fma.rn.f32 	%f1006, %f1002, 0f3F8009D5, %f1003;
	fma.rn.f32 	%f1007, %f1003, 0f3F7FF972, %f1004;
	fma.rn.f32 	%f1008, %f1004, 0f3F800347, %f1005;
	fma.rn.f32 	%f1009, %f1005, 0f3F7FEC57, %f1006;
	fma.rn.f32 	%f1010, %f1006, 0f3F8009D5, %f1007;
	fma.rn.f32 	%f1011, %f1007, 0f3F7FF972, %f1008;
	fma.rn.f32 	%f1012, %f1008, 0f3F800347, %f1009;
	fma.rn.f32 	%f1013, %f1009, 0f3F7FEC57, %f1010;
	fma.rn.f32 	%f1014, %f1010, 0f3F8009D5, %f1011;
	fma.rn.f32 	%f1015, %f1011, 0f3F7FF972, %f1012;
	fma.rn.f32 	%f1016, %f1012, 0f3F800347, %f1013;
	fma.rn.f32 	%f1017, %f1013, 0f3F7FEC57, %f1014;
	fma.rn.f32 	%f1018, %f1014, 0f3F8009D5, %f1015;
	fma.rn.f32 	%f1019, %f1015, 0f3F7FF972, %f1016;
	fma.rn.f32 	%f1020, %f1016, 0f3F800347, %f1017;
	fma.rn.f32 	%f1021, %f1017, 0f3F7FEC57, %f1018;
	fma.rn.f32 	%f1022, %f1018, 0f3F8009D5, %f1019;
	fma.rn.f32 	%f1023, %f1019, 0f3F7FF972, %f1020;
	fma.rn.f32 	%f1024, %f1020, 0f3F800347, %f1021;
	fma.rn.f32 	%f1025, %f1021, 0f3F7FEC57, %f1022;
	fma.rn.f32 	%f1026, %f1022, 0f3F8009D5, %f1023;
	fma.rn.f32 	%f1027, %f1023, 0f3F7FF972, %f1024;
	fma.rn.f32 	%f1028, %f1024, 0f3F800347, %f1025;
	fma.rn.f32 	%f1029, %f1025, 0f3F7FEC57, %f1026;
	fma.rn.f32 	%f1030, %f1026, 0f3F8009D5, %f1027;
	fma.rn.f32 	%f1031, %f1027, 0f3F7FF972, %f1028;
	fma.rn.f32 	%f1032, %f1028, 0f3F800347, %f1029;
	fma.rn.f32 	%f1033, %f1029, 0f3F7FEC57, %f1030;
	fma.rn.f32 	%f1034, %f1030, 0f3F8009D5, %f1031;
	fma.rn.f32 	%f1035, %f1031, 0f3F7FF972, %f1032;
	fma.rn.f32 	%f1036, %f1032, 0f3F800347, %f1033;
	fma.rn.f32 	%f1037, %f1033, 0f3F7FEC57, %f1034;
	fma.rn.f32 	%f1038, %f1034, 0f3F8009D5, %f1035;
	fma.rn.f32 	%f1039, %f1035, 0f3F7FF972, %f1036;
	fma.rn.f32 	%f1040, %f1036, 0f3F800347, %f1037;
	fma.rn.f32 	%f1041, %f1037, 0f3F7FEC57, %f1038;
	fma.rn.f32 	%f1042, %f1038, 0f3F8009D5, %f1039;
	fma.rn.f32 	%f1043, %f1039, 0f3F7FF972, %f1040;
	fma.rn.f32 	%f1044, %f1040, 0f3F800347, %f1041;
	fma.rn.f32 	%f1045, %f1041, 0f3F7FEC57, %f1042;
	fma.rn.f32 	%f1046, %f1042, 0f3F8009D5, %f1043;
	fma.rn.f32 	%f1047, %f1043, 0f3F7FF972, %f1044;
	fma.rn.f32 	%f1048, %f1044, 0f3F800347, %f1045;
	fma.rn.f32 	%f1049, %f1045, 0f3F7FEC57, %f1046;
	fma.rn.f32 	%f1050, %f1046, 0f3F8009D5, %f1047;
	fma.rn.f32 	%f1051, %f1047, 0f3F7FF972, %f1048;
	fma.rn.f32 	%f1052, %f1048, 0f3F800347, %f1049;
	fma.rn.f32 	%f1053, %f1049, 0f3F7FEC57, %f1050;
	fma.rn.f32 	%f1054, %f1050, 0f3F8009D5, %f1051;
	fma.rn.f32 	%f1055, %f1051, 0f3F7FF972, %f1052;
	fma.rn.f32 	%f1056, %f1052, 0f3F800347, %f1053;
	fma.rn.f32 	%f1057, %f1053, 0f3F7FEC57, %f1054;
	fma.rn.f32 	%f1058, %f1054, 0f3F8009D5, %f1055;
	fma.rn.f32 	%f1059, %f1055, 0f3F7FF972, %f1056;
	fma.rn.f32 	%f1325, %f1056, 0f3F800347, %f1057;
	fma.rn.f32 	%f1326, %f1057, 0f3F7FEC57, %f1058;
	fma.rn.f32 	%f1327, %f1058, 0f3F8009D5, %f1059;
	fma.rn.f32 	%f1328, %f1059, 0f3F7FF972, %f1325;
	add.s32 	%r72, %r72, 16;
	setp.ne.s32 	%p104, %r72, %r20;
	@%p104 bra 	$L__BB0_144;
$L__BB0_145:
	setp.eq.s32 	%p105, %r19, 0;
	@%p105 bra 	$L__BB0_161;
	setp.eq.s32 	%p106, %r19, 1;
	fma.rn.f32 	%f1325, %f1325, 0f3F800347, %f1326;
	fma.rn.f32 	%f1326, %f1326, 0f3F7FEC57, %f1327;
	fma.rn.f32 	%f1327, %f1327, 0f3F8009D5, %f1328;
	fma.rn.f32 	%f1328, %f1328, 0f3F7FF972, %f1325;
	@%p106 bra 	$L__BB0_161;
	setp.eq.s32 	%p107, %r19, 2;
	fma.rn.f32 	%f1325, %f1325, 0f3F800347, %f1326;
	fma.rn.f32 	%f1326, %f1326, 0f3F7FEC57, %f1327;
	fma.rn.f32 	%f1327, %f1327, 0f3F8009D5, %f1328;
	fma.rn.f32 	%f1328, %f1328, 0f3F7FF972, %f1325;
	@%p107 bra 	$L__BB0_161;
	setp.eq.s32 	%p108, %r19, 3;
	fma.rn.f32 	%f1325, %f1325, 0f3F800347, %f1326;
	fma.rn.f32 	%f1326, %f1326, 0f3F7FEC57, %f1327;
	fma.rn.f32 	%f1327, %f1327, 0f3F8009D5, %f1328;
	fma.rn.f32 	%f1328, %f1328, 0f3F7FF972, %f1325;
	@%p108 bra 	$L__BB0_161;
	setp.eq.s32 	%p109, %r19, 4;
	fma.rn.f32 	%f1325, %f1325, 0f3F800347, %f1326;
	fma.rn.f32 	%f1326, %f1326, 0f3F7FEC57, %f1327;
	fma.rn.f32 	%f1327, %f1327, 0f3F8009D5, %f1328;
	fma.rn.f32 	%f1328, %f1328, 0f3F7FF972, %f1325;
	@%p109 bra 	$L__BB0_161;
	setp.eq.s32 	%p110, %r19, 5;
	fma.rn.f32 	%f1325, %f1325, 0f3F800347, %f1326;
	fma.rn.f32 	%f1326, %f1326, 0f3F7FEC57, %f1327;
	fma.rn.f32 	%f1327, %f1327, 0f3F8009D5, %f1328;
	fma.rn.f32 	%f1328, %f1328, 0f3F7FF972, %f1325;
	@%p110 bra 	$L__BB0_161;
	setp.eq.s32 	%p111, %r19, 6;
	fma.rn.f32 	%f1325, %f1325, 0f3F800347, %f1326;
	fma.rn.f32 	%f1326, %f1326, 0f3F7FEC57, %f1327;
	fma.rn.f32 	%f1327, %f1327, 0f3F8009D5, %f1328;
	fma.rn.f32 	%f1328, %f1328, 0f3F7FF972, %f1325;
	@%p111 bra 	$L__BB0_161;
	setp.eq.s32 	%p112, %r19, 7;
	fma.rn.f32 	%f1325, %f1325, 0f3F800347, %f1326;
	fma.rn.f32 	%f1326, %f1326, 0f3F7FEC57, %f1327;
	fma.rn.f32 	%f1327, %f1327, 0f3F8009D5, %f1328;
	fma.rn.f32 	%f1328, %f1328, 0f3F7FF972, %f1325;
	@%p112 bra 	$L__BB0_161;
	setp.eq.s32 	%p113, %r19, 8;
	fma.rn.f32 	%f1325, %f1325, 0f3F800347, %f1326;
	fma.rn.f32 	%f1326, %f1326, 0f3F7FEC57, %f1327;
	fma.rn.f32 	%f1327, %f1327, 0f3F8009D5, %f1328;
	fma.rn.f32 	%f1328, %f1328, 0f3F7FF972, %f1325;
	@%p113 bra 	$L__BB0_161;
	setp.eq.s32 	%p114, %r19, 9;
	fma.rn.f32 	%f1325, %f1325, 0f3F800347, %f1326;
	fma.rn.f32 	%f1326, %f1326, 0f3F7FEC57, %f1327;
	fma.rn.f32 	%f1327, %f1327, 0f3F8009D5, %f1328;
	fma.rn.f32 	%f1328, %f1328, 0f3F7FF972, %f1325;
	@%p114 bra 	$L__BB0_161;
	setp.eq.s32 	%p115, %r19, 10;
	fma.rn.f32 	%f1325, %f1325, 0f3F800347, %f1326;
	fma.rn.f32 	%f1326, %f1326, 0f3F7FEC57, %f1327;
	fma.rn.f32 	%f1327, %f1327, 0f3F8009D5, %f1328;
	fma.rn.f32 	%f1328, %f1328, 0f3F7FF972, %f1325;
	@%p115 bra 	$L__BB0_161;
	setp.eq.s32 	%p116, %r19, 11;
	fma.rn.f32 	%f1325, %f1325, 0f3F800347, %f1326;
	fma.rn.f32 	%f1326, %f1326, 0f3F7FEC57, %f1327;
	fma.rn.f32 	%f1327, %f1327, 0f3F8009D5, %f1328;
	fma.rn.f32 	%f1328, %f1328, 0f3F7FF972, %f1325;
	@%p116 bra 	$L__BB0_161;
	setp.eq.s32 	%p117, %r19, 12;
	fma.rn.f32 	%f1325, %f1325, 0f3F800347, %f1326;
	fma.rn.f32 	%f1326, %f1326, 0f3F7FEC57, %f1327;
	fma.rn.f32 	%f1327, %f1327, 0f3F8009D5, %f1328;
	fma.rn.f32 	%f1328, %f1328, 0f3F7FF972, %f1325;
	@%p117 bra 	$L__BB0_161;
	setp.eq.s32 	%p118, %r19, 13;
	fma.rn.f32 	%f1325, %f1325, 0f3F800347, %f1326;
	fma.rn.f32 	%f1326, %f1326, 0f3F7FEC57, %f1327;
	fma.rn.f32 	%f1327, %f1327, 0f3F8009D5, %f1328;
	fma.rn.f32 	%f1328, %f1328, 0f3F7FF972, %f1325;
	@%p118 bra 	$L__BB0_161;
	setp.eq.s32 	%p119, %r19, 14;
	fma.rn.f32 	%f1325, %f1325, 0f3F800347, %f1326;
	fma.rn.f32 	%f1326, %f1326, 0f3F7FEC57, %f1327;
	fma.rn.f32 	%f1327, %f1327, 0f3F8009D5, %f1328;
	fma.rn.f32 	%f1328, %f1328, 0f3F7FF972, %f1325;
	@%p119 bra 	$L__BB0_161;
	fma.rn.f32 	%f1325, %f1325, 0f3F800347, %f1326;
	fma.rn.f32 	%f1326, %f1326, 0f3F7FEC57, %f1327;
	fma.rn.f32 	%f1327, %f1327, 0f3F8009D5, %f1328;
	fma.rn.f32 	%f1328, %f1328, 0f3F7FF972, %f1325;
$L__BB0_161:
	add.f32 	%f1060, %f1325, %f1326;
	add.f32 	%f1061, %f1060, %f1327;
	add.f32 	%f1062, %f1061, %f1328;
	add.s64 	%rd28, %rd1, %rd25;
	st.global.f32 	[%rd28], %f1062;
$L__BB0_162:
	setp.eq.s32 	%p120, %r18, 6;
	@%p120 bra 	$L__BB0_206;
	add.s32 	%r40, %r37, %r3;
	setp.ge.s32 	%p121, %r40, %r47;
	@%p121 bra 	$L__BB0_184;
	setp.lt.u32 	%p122, %r16, 15;
	mul.wide.s32 	%rd29, %r40, 4;
	add.s64 	%rd30, %rd2, %rd29;
	ld.global.f32 	%f1064, [%rd30];
	mul.f32 	%f1344, %f1064, 0f3F333333;
	mul.f32 	%f1343, %f1064, 0f3FA66666;
	mul.f32 	%f1342, %f1064, 0f3F666666;
	mul.f32 	%f1341, %f1064, 0f3F8CCCCD;
	@%p122 bra 	$L__BB0_167;
	mov.b32 	%r73, 0;
$L__BB0_166:
	.pragma "nounroll";
	fma.rn.f32 	%f1065, %f1341, 0f3F800347, %f1342;
	fma.rn.f32 	%f1066, %f1342, 0f3F7FEC57, %f1343;
	fma.rn.f32 	%f1067, %f1343, 0f3F8009D5, %f1344;
	fma.rn.f32 	%f1068, %f1344, 0f3F7FF972, %f1065;
	fma.rn.f32 	%f1069, %f1065, 0f3F800347, %f1066;
	fma.rn.f32 	%f1070, %f1066, 0f3F7FEC57, %f1067;
	fma.rn.f32 	%f1071, %f1067, 0f3F8009D5, %f1068;
	fma.rn.f32 	%f1072, %f1068, 0f3F7FF972, %f1069;
	fma.rn.f32 	%f1073, %f1069, 0f3F800347, %f1070;
	fma.rn.f32 	%f1074, %f1070, 0f3F7FEC57, %f1071;
	fma.rn.f32 	%f1075, %f1071, 0f3F8009D5, %f1072;
	fma.rn.f32 	%f1076, %f1072, 0f3F7FF972, %f1073;
	fma.rn.f32 	%f1077, %f1073, 0f3F800347, %f1074;
	fma.rn.f32 	%f1078, %f1074, 0f3F7FEC57, %f1075;
	fma.rn.f32 	%f1079, %f1075, 0f3F8009D5, %f1076;
	fma.rn.f32 	%f1080, %f1076, 0f3F7FF972, %f1077;
	fma.rn.f32 	%f1081, %f1077, 0f3F800347, %f1078;
	fma.rn.f32 	%f1082, %f1078, 0f3F7FEC57, %f1079;
	fma.rn.f32 	%f1083, %f1079, 0f3F8009D5, %f1080;
	fma.rn.f32 	%f1084, %f1080, 0f3F7FF972, %f1081;
	fma.rn.f32 	%f1085, %f1081, 0f3F800347, %f1082;
	fma.rn.f32 	%f1086, %f1082, 0f3F7FEC57, %f1083;
	fma.rn.f32 	%f1087, %f1083, 0f3F8009D5, %f1084;
	fma.rn.f32 	%f1088, %f1084, 0f3F7FF972, %f1085;
	fma.rn.f32 	%f1089, %f1085, 0f3F800347, %f1086;
	fma.rn.f32 	%f1090, %f1086, 0f3F7FEC57, %f1087;
	fma.rn.f32 	%f1091, %f1087, 0f3F8009D5, %f1088;
	fma.rn.f32 	%f1092, %f1088, 0f3F7FF972, %f1089;
	fma.rn.f32 	%f1093, %f1089, 0f3F800347, %f1090;
	fma.rn.f32 	%f1094, %f1090, 0f3F7FEC57, %f1091;
	fma.rn.f32 	%f1095, %f1091, 0f3F8009D5, %f1092;
	fma.rn.f32 	%f1096, %f1092, 0f3F7FF972, %f1093;
	fma.rn.f32 	%f1097, %f1093, 0f3F800347, %f1094;
	fma.rn.f32 	%f1098, %f1094, 0f3F7FEC57, %f1095;
	fma.rn.f32 	%f1099, %f1095, 0f3F8009D5, %f1096;
	fma.rn.f32 	%f1100, %f1096, 0f3F7FF972, %f1097;
	fma.rn.f32 	%f1101, %f1097, 0f3F800347, %f1098;
	fma.rn.f32 	%f1102, %f1098, 0f3F7FEC57, %f1099;
	fma.rn.f32 	%f1103, %f1099, 0f3F8009D5, %f1100;
	fma.rn.f32 	%f1104, %f1100, 0f3F7FF972, %f1101;
	fma.rn.f32 	%f1105, %f1101, 0f3F800347, %f1102;
	fma.rn.f32 	%f1106, %f1102, 0f3F7FEC57, %f1103;
	fma.rn.f32 	%f1107, %f1103, 0f3F8009D5, %f1104;
	fma.rn.f32 	%f1108, %f1104, 0f3F7FF972, %f1105;
	fma.rn.f32 	%f1109, %f1105, 0f3F800347, %f1106;
	fma.rn.f32 	%f1110, %f1106, 0f3F7FEC57, %f1107;
	fma.rn.f32 	%f1111, %f1107, 0f3F8009D5, %f1108;
	fma.rn.f32 	%f1112, %f1108, 0f3F7FF972, %f1109;
	fma.rn.f32 	%f1113, %f1109, 0f3F800347, %f1110;
	fma.rn.f32 	%f1114, %f1110, 0f3F7FEC57, %f1111;
	fma.rn.f32 	%f1115, %f1111, 0f3F8009D5, %f1112;
	fma.rn.f32 	%f1116, %f1112, 0f3F7FF972, %f1113;
	fma.rn.f32 	%f1117, %f1113, 0f3F800347, %f1114;
	fma.rn.f32 	%f1118, %f1114, 0f3F7FEC57, %f1115;
	fma.rn.f32 	%f1119, %f1115, 0f3F8009D5, %f1116;
	fma.rn.f32 	%f1120, %f1116, 0f3F7FF972, %f1117;
	fma.rn.f32 	%f1121, %f1117, 0f3F800347, %f1118;
	fma.rn.f32 	%f1122, %f1118, 0f3F7FEC57, %f1119;
	fma.rn.f32 	%f1123, %f1119, 0f3F8009D5, %f1120;
	fma.rn.f32 	%f1124, %f1120, 0f3F7FF972, %f1121;
	fma.rn.f32 	%f1341, %f1121, 0f3F800347, %f1122;
	fma.rn.f32 	%f1342, %f1122, 0f3F7FEC57, %f1123;
	fma.rn.f32 	%f1343, %f1123, 0f3F8009D5, %f1124;
	fma.rn.f32 	%f1344, %f1124, 0f3F7FF972, %f1341;
	add.s32 	%r73, %r73, 16;
	setp.ne.s32 	%p123, %r73, %r20;
	@%p123 bra 	$L__BB0_166;
$L__BB0_167:
	setp.eq.s32 	%p124, %r19, 0;
	@%p124 bra 	$L__BB0_183;
	setp.eq.s32 	%p125, %r19, 1;
	fma.rn.f32 	%f1341, %f1341, 0f3F800347, %f1342;
	fma.rn.f32 	%f1342, %f1342, 0f3F7FEC57, %f1343;
	fma.rn.f32 	%f1343, %f1343, 0f3F8009D5, %f1344;
	fma.rn.f32 	%f1344, %f1344, 0f3F7FF972, %f1341;
	@%p125 bra 	$L__BB0_183;
	setp.eq.s32 	%p126, %r19, 2;
	fma.rn.f32 	%f1341, %f1341, 0f3F800347, %f1342;
	fma.rn.f32 	%f1342, %f1342, 0f3F7FEC57, %f1343;
	fma.rn.f32 	%f1343, %f1343, 0f3F8009D5, %f1344;
	fma.rn.f32 	%f1344, %f1344, 0f3F7FF972, %f1341;
	@%p126 bra 	$L__BB0_183;
	setp.eq.s32 	%p127, %r19, 3;
	fma.rn.f32 	%f1341, %f1341, 0f3F800347, %f1342;
	fma.rn.f32 	%f1342, %f1342, 0f3F7FEC57, %f1343;
	fma.rn.f32 	%f1343, %f1343, 0f3F8009D5, %f1344;
	fma.rn.f32 	%f1344, %f1344, 0f3F7FF972, %f1341;
	@%p127 bra 	$L__BB0_183;
	setp.eq.s32 	%p128, %r19, 4;
	fma.rn.f32 	%f1341, %f1341, 0f3F800347, %f1342;
	fma.rn.f32 	%f1342, %f1342, 0f3F7FEC57, %f1343;
	fma.rn.f32 	%f1343, %f1343, 0f3F8009D5, %f1344;
	fma.rn.f32 	%f1344, %f1344, 0f3F7FF972, %f1341;
	@%p128 bra 	$L__BB0_183;
	setp.eq.s32 	%p129, %r19, 5;
	fma.rn.f32 	%f1341, %f1341, 0f3F800347, %f1342;
	fma.rn.f32 	%f1342, %f1342, 0f3F7FEC57, %f1343;
	fma.rn.f32 	%f1343, %f1343, 0f3F8009D5, %f1344;
	fma.rn.f32 	%f1344, %f1344, 0f3F7FF972, %f1341;
	@%p129 bra 	$L__BB0_183;
	setp.eq.s32 	%p130, %r19, 6;
	fma.rn.f32 	%f1341, %f1341, 0f3F800347, %f1342;
	fma.rn.f32 	%f1342, %f1342, 0f3F7FEC57, %f1343;
	fma.rn.f32 	%f1343, %f1343, 0f3F8009D5, %f1344;
	fma.rn.f32 	%f1344, %f1344, 0f3F7FF972, %f1341;
	@%p130 bra 	$L__BB0_183;
	setp.eq.s32 	%p131, %r19, 7;
	fma.rn.f32 	%f1341, %f1341, 0f3F800347, %f1342;
	fma.rn.f32 	%f1342, %f1342, 0f3F7FEC57, %f1343;
	fma.rn.f32 	%f1343, %f1343, 0f3F8009D5, %f1344;
	fma.rn.f32 	%f1344, %f1344, 0f3F7FF972, %f1341;
	@%p131 bra 	$L__BB0_183;
	setp.eq.s32 	%p132, %r19, 8;
	fma.rn.f32 	%f1341, %f1341, 0f3F800347, %f1342;
	fma.rn.f32 	%f1342, %f1342, 0f3F7FEC57, %f1343;
	fma.rn.f32 	%f1343, %f1343, 0f3F8009D5, %f1344;
	fma.rn.f32 	%f1344, %f1344, 0f3F7FF972, %f1341;
	@%p132 bra 	$L__BB0_183;
	setp.eq.s32 	%p133, %r19, 9;
	fma.rn.f32 	%f1341, %f1341, 0f3F800347, %f1342;
	fma.rn.f32 	%f1342, %f1342, 0f3F7FEC57, %f1343;
	fma.rn.f32 	%f1343, %f1343, 0f3F8009D5, %f1344;
	fma.rn.f32 	%f1344, %f1344, 0f3F7FF972, %f1341;
	@%p133 bra 	$L__BB0_183;
	setp.eq.s32 	%p134, %r19, 10;
	fma.rn.f32 	%f1341, %f1341, 0f3F800347, %f1342;
	fma.rn.f32 	%f1342, %f1342, 0f3F7FEC57, %f1343;
	fma.rn.f32 	%f1343, %f1343, 0f3F8009D5, %f1344;
	fma.rn.f32 	%f1344, %f1344, 0f3F7FF972, %f1341;
	@%p134 bra 	$L__BB0_183;
	setp.eq.s32 	%p135, %r19, 11;
	fma.rn.f32 	%f1341, %f1341, 0f3F800347, %f1342;
	fma.rn.f32 	%f1342, %f1342, 0f3F7FEC57, %f1343;
	fma.rn.f32 	%f1343, %f1343, 0f3F8009D5, %f1344;
	fma.rn.f32 	%f1344, %f1344, 0f3F7FF972, %f1341;
	@%p135 bra 	$L__BB0_183;
	setp.eq.s32 	%p136, %r19, 12;
	fma.rn.f32 	%f1341, %f1341, 0f3F800347, %f1342;
	fma.rn.f32 	%f1342, %f1342, 0f3F7FEC57, %f1343;
	fma.rn.f32 	%f1343, %f1343, 0f3F8009D5, %f1344;
	fma.rn.f32 	%f1344, %f1344, 0f3F7FF972, %f1341;
	@%p136 bra 	$L__BB0_183;
	setp.eq.s32 	%p137, %r19, 13;
	fma.rn.f32 	%f1341, %f1341, 0f3F800347, %f1342;
	fma.rn.f32 	%f1342, %f1342, 0f3F7FEC57, %f1343;
	fma.rn.f32 	%f1343, %f1343, 0f3F8009D5, %f1344;
	fma.rn.f32 	%f1344, %f1344, 0f3F7FF972, %f1341;
	@%p137 bra 	$L__BB0_183;
	setp.eq.s32 	%p138, %r19, 14;
	fma.rn.f32 	%f1341, %f1341, 0f3F800347, %f1342;
	fma.rn.f32 	%f1342, %f1342, 0f3F7FEC57, %f1343;
	fma.rn.f32 	%f1343, %f1343, 0f3F8009D5, %f1344;
	fma.rn.f32 	%f1344, %f1344, 0f3F7FF972, %f1341;
	@%p138 bra 	$L__BB0_183;
	fma.rn.f32 	%f1341, %f1341, 0f3F800347, %f1342;
	fma.rn.f32 	%f1342, %f1342, 0f3F7FEC57, %f1343;
	fma.rn.f32 	%f1343, %f1343, 0f3F8009D5, %f1344;
	fma.rn.f32 	%f1344, %f1344, 0f3F7FF972, %f1341;
$L__BB0_183:
	add.f32 	%f1125, %f1341, %f1342;
	add.f32 	%f1126, %f1125, %f1343;
	add.f32 	%f1127, %f1126, %f1344;
	add.s64 	%rd32, %rd1, %rd29;
	st.global.f32 	[%rd32], %f1127;
$L__BB0_184:
	setp.eq.s32 	%p139, %r18, 7;
	@%p139 bra 	$L__BB0_206;
	add.s32 	%r43, %r40, %r3;
	setp.ge.s32 	%p140, %r43, %r47;
	@%p140 bra 	$L__BB0_206;
	setp.lt.u32 	%p141, %r16, 15;
	mul.wide.s32 	%rd33, %r43, 4;
	add.s64 	%rd34, %rd2, %rd33;
	ld.global.f32 	%f1129, [%rd34];
	mul.f32 	%f1360, %f1129, 0f3F333333;
	mul.f32 	%f1359, %f1129, 0f3FA66666;
	mul.f32 	%f1358, %f1129, 0f3F666666;
	mul.f32 	%f1357, %f1129, 0f3F8CCCCD;
	@%p141 bra 	$L__BB0_189;
	mov.b32 	%r74, 0;
$L__BB0_188:
	.pragma "nounroll";
	fma.rn.f32 	%f1130, %f1357, 0f3F800347, %f1358;
	fma.rn.f32 	%f1131, %f1358, 0f3F7FEC57, %f1359;
	fma.rn.f32 	%f1132, %f1359, 0f3F8009D5, %f1360;
	fma.rn.f32 	%f1133, %f1360, 0f3F7FF972, %f1130;
	fma.rn.f32 	%f1134, %f1130, 0f3F800347, %f1131;
	fma.rn.f32 	%f1135, %f1131, 0f3F7FEC57, %f1132;
	fma.rn.f32 	%f1136, %f1132, 0f3F8009D5, %f1133;
	fma.rn.f32 	%f1137, %f1133, 0f3F7FF972, %f1134;
	fma.rn.f32 	%f1138, %f1134, 0f3F800347, %f1135;
	fma.rn.f32 	%f1139, %f1135, 0f3F7FEC57, %f1136;
	fma.rn.f32 	%f1140, %f1136, 0f3F8009D5, %f1137;
	fma.rn.f32 	%f1141, %f1137, 0f3F7FF972, %f1138;
	fma.rn.f32 	%f1142, %f1138, 0f3F800347, %f1139;
	fma.rn.f32 	%f1143, %f1139, 0f3F7FEC57, %f1140;
	fma.rn.f32 	%f1144, %f1140, 0f3F8009D5, %f1141;
	fma.rn.f32 	%f1145, %f1141, 0f3F7FF972, %f1142;
	fma.rn.f32 	%f1146, %f1142, 0f3F800347, %f1143;
	fma.rn.f32 	%f1147, %f1143, 0f3F7FEC57, %f1144;
	fma.rn.f32 	%f1148, %f1144, 0f3F8009D5, %f1145;
	fma.rn.f32 	%f1149, %f1145, 0f3F7FF972, %f1146;
	fma.rn.f32 	%f1150, %f1146, 0f3F800347, %f1147;
	fma.rn.f32 	%f1151, %f1147, 0f3F7FEC57, %f1148;
	fma.rn.f32 	%f1152, %f1148, 0f3F8009D5, %f1149;
	fma.rn.f32 	%f1153, %f1149, 0f3F7FF972, %f1150;
	fma.rn.f32 	%f1154, %f1150, 0f3F800347, %f1151;
	fma.rn.f32 	%f1155, %f1151, 0f3F7FEC57, %f1152;
	fma.rn.f32 	%f1156, %f1152, 0f3F8009D5, %f1153;
	fma.rn.f32 	%f1157, %f1153, 0f3F7FF972, %f1154;
	fma.rn.f32 	%f1158, %f1154, 0f3F800347, %f1155;
	fma.rn.f32 	%f1159, %f1155, 0f3F7FEC57, %f1156;
	fma.rn.f32 	%f1160, %f1156, 0f3F8009D5, %f1157;
	fma.rn.f32 	%f1161, %f1157, 0f3F7FF972, %f1158;
	fma.rn.f32 	%f1162, %f1158, 0f3F800347, %f1159;
	fma.rn.f32 	%f1163, %f1159, 0f3F7FEC57, %f1160;
	fma.rn.f32 	%f1164, %f1160, 0f3F8009D5, %f1161;
	fma.rn.f32 	%f1165, %f1161, 0f3F7FF972, %f1162;
	fma.rn.f32 	%f1166, %f1162, 0f3F800347, %f1163;
	fma.rn.f32 	%f1167, %f1163, 0f3F7FEC57, %f1164;
	fma.rn.f32 	%f1168, %f1164, 0f3F8009D5, %f1165;
	fma.rn.f32 	%f1169, %f1165, 0f3F7FF972, %f1166;
	fma.rn.f32 	%f1170, %f1166, 0f3F800347, %f1167;
	fma.rn.f32 	%f1171, %f1167, 0f3F7FEC57, %f1168;
	fma.rn.f32 	%f1172, %f1168, 0f3F8009D5, %f1169;
	fma.rn.f32 	%f1173, %f1169, 0f3F7FF972, %f1170;
	fma.rn.f32 	%f1174, %f1170, 0f3F800347, %f1171;
	fma.rn.f32 	%f1175, %f1171, 0f3F7FEC57, %f1172;
	fma.rn.f32 	%f1176, %f1172, 0f3F8009D5, %f1173;
	fma.rn.f32 	%f1177, %f1173, 0f3F7FF972, %f1174;
	fma.rn.f32 	%f1178, %f1174, 0f3F800347, %f1175;
	fma.rn.f32 	%f1179, %f1175, 0f3F7FEC57, %f1176;
	fma.rn.f32 	%f1180, %f1176, 0f3F8009D5, %f1177;
	fma.rn.f32 	%f1181, %f1177, 0f3F7FF972, %f1178;
	fma.rn.f32 	%f1182, %f1178, 0f3F800347, %f1179;
	fma.rn.f32 	%f1183, %f1179, 0f3F7FEC57, %f1180;
	fma.rn.f32 	%f1184, %f1180, 0f3F8009D5, %f1181;
	fma.rn.f32 	%f1185, %f1181, 0f3F7FF972, %f1182;
	fma.rn.f32 	%f1186, %f1182, 0f3F800347, %f1183;
	fma.rn.f32 	%f1187, %f1183, 0f3F7FEC57, %f1184;
	fma.rn.f32 	%f1188, %f1184, 0f3F8009D5, %f1185;
	fma.rn.f32 	%f1189, %f1185, 0f3F7FF972, %f1186;
	fma.rn.f32 	%f1357, %f1186, 0f3F800347, %f1187;
	fma.rn.f32 	%f1358, %f1187, 0f3F7FEC57, %f1188;
	fma.rn.f32 	%f1359, %f1188, 0f3F8009D5, %f1189;
	fma.rn.f32 	%f1360, %f1189, 0f3F7FF972, %f1357;
	add.s32 	%r74, %r74, 16;
	setp.ne.s32 	%p142, %r74, %r20;
	@%p142 bra 	$L__BB0_188;
$L__BB0_189:
	setp.eq.s32 	%p143, %r19, 0;
	@%p143 bra 	$L__BB0_205;
	setp.eq.s32 	%p144, %r19, 1;
	fma.rn.f32 	%f1357, %f1357, 0f3F800347, %f1358;
	fma.rn.f32 	%f1358, %f1358, 0f3F7FEC57, %f1359;
	fma.rn.f32 	%f1359, %f1359, 0f3F8009D5, %f1360;
	fma.rn.f32 	%f1360, %f1360, 0f3F7FF972, %f1357;
	@%p144 bra 	$L__BB0_205;
	setp.eq.s32 	%p145, %r19, 2;
	fma.rn.f32 	%f1357, %f1357, 0f3F800347, %f1358;
	fma.rn.f32 	%f1358, %f1358, 0f3F7FEC57, %f1359;
	fma.rn.f32 	%f1359, %f1359, 0f3F8009D5, %f1360;
	fma.rn.f32 	%f1360, %f1360, 0f3F7FF972, %f1357;
	@%p145 bra 	$L__BB0_205;
	setp.eq.s32 	%p146, %r19, 3;
	fma.rn.f32 	%f1357, %f1357, 0f3F800347, %f1358;
	fma.rn.f32 	%f1358, %f1358, 0f3F7FEC57, %f1359;
	fma.rn.f32 	%f1359, %f1359, 0f3F8009D5, %f1360;
	fma.rn.f32 	%f1360, %f1360, 0f3F7FF972, %f1357;
	@%p146 bra 	$L__BB0_205;
	setp.eq.s32 	%p147, %r19, 4;
	fma.rn.f32 	%f1357, %f1357, 0f3F800347, %f1358;
	fma.rn.f32 	%f1358, %f1358, 0f3F7FEC57, %f1359;
	fma.rn.f32 	%f1359, %f1359, 0f3F8009D5, %f1360;
	fma.rn.f32 	%f1360, %f1360, 0f3F7FF972, %f1357;
	@%p147 bra 	$L__BB0_205;
	setp.eq.s32 	%p148, %r19, 5;
	fma.rn.f32 	%f1357, %f1357, 0f3F800347, %f1358;
	fma.rn.f32 	%f1358, %f1358, 0f3F7FEC57, %f1359;
	fma.rn.f32 	%f1359, %f1359, 0f3F8009D5, %f1360;
	fma.rn.f32 	%f1360, %f1360, 0f3F7FF972, %f1357;
	@%p148 bra 	$L__BB0_205;
	setp.eq.s32 	%p149, %r19, 6;
	fma.rn.f32 	%f1357, %f1357, 0f3F800347, %f1358;
	fma.rn.f32 	%f1358, %f1358, 0f3F7FEC57, %f1359;
	fma.rn.f32 	%f1359, %f1359, 0f3F8009D5, %f1360;
	fma.rn.f32 	%f1360, %f1360, 0f3F7FF972, %f1357;
	@%p149 bra 	$L__BB0_205;
	setp.eq.s32 	%p150, %r19, 7;
	fma.rn.f32 	%f1357, %f1357, 0f3F800347, %f1358;
	fma.rn.f32 	%f1358, %f1358, 0f3F7FEC57, %f1359;
	fma.rn.f32 	%f1359, %f1359, 0f3F8009D5, %f1360;
	fma.rn.f32 	%f1360, %f1360, 0f3F7FF972, %f1357;
	@%p150 bra 	$L__BB0_205;
	setp.eq.s32 	%p151, %r19, 8;
	fma.rn.f32 	%f1357, %f1357, 0f3F800347, %f1358;
	fma.rn.f32 	%f1358, %f1358, 0f3F7FEC57, %f1359;
	fma.rn.f32 	%f1359, %f1359, 0f3F8009D5, %f1360;
	fma.rn.f32 	%f1360, %f1360, 0f3F7FF972, %f1357;
	@%p151 bra 	$L__BB0_205;
	setp.eq.s32 	%p152, %r19, 9;
	fma.rn.f32 	%f1357, %f1357, 0f3F800347, %f1358;
	fma.rn.f32 	%f1358, %f1358, 0f3F7FEC57, %f1359;
	fma.rn.f32 	%f1359, %f1359, 0f3F8009D5, %f1360;
	fma.rn.f32 	%f1360, %f1360, 0f3F7FF972, %f1357;
	@%p152 bra 	$L__BB0_205;
	setp.eq.s32 	%p153, %r19, 10;
	fma.rn.f32 	%f1357, %f1357, 0f3F800347, %f1358;
	fma.rn.f32 	%f1358, %f1358, 0f3F7FEC57, %f1359;
	fma.rn.f32 	%f1359, %f1359, 0f3F8009D5, %f1360;
	fma.rn.f32 	%f1360, %f1360, 0f3F7FF972, %f1357;
	@%p153 bra 	$L__BB0_205;
	setp.eq.s32 	%p154, %r19, 11;
	fma.rn.f32 	%f1357, %f1357, 0f3F800347, %f1358;
	fma.rn.f32 	%f1358, %f1358, 0f3F7FEC57, %f1359;
	fma.rn.f32 	%f1359, %f1359, 0f3F8009D5, %f1360;
	fma.rn.f32 	%f1360, %f1360, 0f3F7FF972, %f1357;
	@%p154 bra 	$L__BB0_205;
	setp.eq.s32 	%p155, %r19, 12;
	fma.rn.f32 	%f1357, %f1357, 0f3F800347, %f1358;
	fma.rn.f32 	%f1358, %f1358, 0f3F7FEC57, %f1359;
	fma.rn.f32 	%f1359, %f1359, 0f3F8009D5, %f1360;
	fma.rn.f32 	%f1360, %f1360, 0f3F7FF972, %f1357;
	@%p155 bra 	$L__BB0_205;
	setp.eq.s32 	%p156, %r19, 13;
	fma.rn.f32 	%f1357, %f1357, 0f3F800347, %f1358;
	fma.rn.f32 	%f1358, %f1358, 0f3F7FEC57, %f1359;
	fma.rn.f32 	%f1359, %f1359, 0f3F8009D5, %f1360;
	fma.rn.f32 	%f1360, %f1360, 0f3F7FF972, %f1357;
	@%p156 bra 	$L__BB0_205;
	setp.eq.s32 	%p157, %r19, 14;
	fma.rn.f32 	%f1357, %f1357, 0f3F800347, %f1358;
	fma.rn.f32 	%f1358, %f1358, 0f3F7FEC57, %f1359;
	fma.rn.f32 	%f1359, %f1359, 0f3F8009D5, %f1360;
	fma.rn.f32 	%f1360, %f1360, 0f3F7FF972, %f1357;
	@%p157 bra 	$L__BB0_205;
	fma.rn.f32 	%f1357, %f1357, 0f3F800347, %f1358;
	fma.rn.f32 	%f1358, %f1358, 0f3F7FEC57, %f1359;
	fma.rn.f32 	%f1359, %f1359, 0f3F8009D5, %f1360;
	fma.rn.f32 	%f1360, %f1360, 0f3F7FF972, %f1357;
$L__BB0_205:
	add.f32 	%f1190, %f1357, %f1358;
	add.f32 	%f1191, %f1190, %f1359;
	add.f32 	%f1192, %f1191, %f1360;
	add.s64 	%rd36, %rd1, %rd33;
	st.global.f32 	[%rd36], %f1192;
$L__BB0_206:
	add.s32 	%r65, %r65, %r4;
	setp.lt.s32 	%p158, %r65, %r47;
	@%p158 bra 	$L__BB0_31;
$L__BB0_207:
	ret;

}


// ===== COMPILED SASS (sm_100) =====

	.target	sm_100

	.elftype	@"ET_EXEC"


//--------------------- .note.nv.tkinfo           --------------------------
	.section	.note.nv.tkinfo,"",@"SHT_NOTE"
	.sectionflags	@"SHF_NOTE_NV_TKINFO"
	.tkinfo
        /*0018*/ 	.word	0x00000002
        /*0030*/ 	.string	""
        /*0030*/ 	.string	"ptxas"
        /*0030*/ 	.string	"Cuda compilation tools, release 13.0, V13.0.88"
        /*0030*/ 	.string	"Build cuda_13.0.r13.0/compiler.36424714_0"
        /*0030*/ 	.string	"-arch sm_100 -m 64 "



//--------------------- .note.nv.cuinfo           --------------------------
	.section	.note.nv.cuinfo,"",@"SHT_NOTE"
	.sectionflags	@"SHF_NOTE_NV_CUINFO"
        /*0018*/ 	.short	0x0002
        /*001a*/ 	.short	0x0064
        /*001c*/ 	.short	0x0082
	.zero		2


//--------------------- .nv.info                  --------------------------
	.section	.nv.info,"",@"SHT_CUDA_INFO"
	.align	4


	//----- nvinfo : EIATTR_REGCOUNT
	.align		4
        /*0000*/ 	.byte	0x04, 0x2f
        /*0002*/ 	.short	(.L_1 - .L_0)
	.align		4
.L_0:
        /*0004*/ 	.word	index@(_Z6kernelPKfPfiiii)
        /*0008*/ 	.word	0x00000014


	//----- nvinfo : EIATTR_FRAME_SIZE
	.align		4
.L_1:
        /*000c*/ 	.byte	0x04, 0x11
        /*000e*/ 	.short	(.L_3 - .L_2)
	.align		4
.L_2:
        /*0010*/ 	.word	index@(_Z6kernelPKfPfiiii)
        /*0014*/ 	.word	0x00000000


	//----- nvinfo : EIATTR_MIN_STACK_SIZE
	.align		4
.L_3:
        /*0018*/ 	.byte	0x04, 0x12
        /*001a*/ 	.short	(.L_5 - .L_4)
	.align		4
.L_4:
        /*001c*/ 	.word	index@(_Z6kernelPKfPfiiii)
        /*0020*/ 	.word	0x00000000
.L_5:


//--------------------- .nv.compat                --------------------------
	.section	.nv.compat,"",@"SHT_CUDA_COMPAT_INFO"
	.align	4
        /*0000*/ 	.byte	0x02, 0x09, 0x00, 0x00, 0x02, 0x02, 0x01, 0x00, 0x02, 0x05, 0x05, 0x00, 0x03, 0x07, 0x01, 0x01
        /*0010*/ 	.byte	0x02, 0x03, 0x00, 0x00, 0x02, 0x06, 0x01, 0x00, 0x04, 0x0b, 0x08, 0x00, 0x09, 0x00, 0x00, 0x00
        /*0020*/ 	.byte	0x00, 0x00, 0x00, 0x00


//--------------------- .nv.info._Z6kernelPKfPfiiii --------------------------
	.section	.nv.info._Z6kernelPKfPfiiii,"",@"SHT_CUDA_INFO"
	.sectionflags	@""
	.align	4


	//----- nvinfo : EIATTR_CUDA_API_VERSION
	.align		4
        /*0000*/ 	.byte	0x04, 0x37
        /*0002*/ 	.short	(.L_7 - .L_6)
.L_6:
        /*0004*/ 	.word	0x00000082


	//----- nvinfo : EIATTR_KPARAM_INFO
	.align		4
.L_7:
        /*0008*/ 	.byte	0x04, 0x17
        /*000a*/ 	.short	(.L_9 - .L_8)
.L_8:
        /*000c*/ 	.word	0x00000000
        /*0010*/ 	.short	0x0005
        /*0012*/ 	.short	0x001c
        /*0014*/ 	.byte	0x00, 0xf0, 0x11, 0x00


	//----- nvinfo : EIATTR_KPARAM_INFO
	.align		4
.L_9:
        /*0018*/ 	.byte	0x04, 0x17
        /*001a*/ 	.short	(.L_11 - .L_10)
.L_10:
        /*001c*/ 	.word	0x00000000
        /*0020*/ 	.short	0x0004
        /*0022*/ 	.short	0x0018
        /*0024*/ 	.byte	0x00, 0xf0, 0x11, 0x00


	//----- nvinfo : EIATTR_KPARAM_INFO
	.align		4
.L_11:
        /*0028*/ 	.byte	0x04, 0x17
        /*002a*/ 	.short	(.L_13 - .L_12)
.L_12:
        /*002c*/ 	.word	0x00000000
        /*0030*/ 	.short	0x0003
        /*0032*/ 	.short	0x0014
        /*0034*/ 	.byte	0x00, 0xf0, 0x11, 0x00


	//----- nvinfo : EIATTR_KPARAM_INFO
	.align		4
.L_13:
        /*0038*/ 	.byte	0x04, 0x17
        /*003a*/ 	.short	(.L_15 - .L_14)
.L_14:
        /*003c*/ 	.word	0x00000000
        /*0040*/ 	.short	0x0002
        /*0042*/ 	.short	0x0010
        /*0044*/ 	.byte	0x00, 0xf0, 0x11, 0x00


	//----- nvinfo : EIATTR_KPARAM_INFO
	.align		4
.L_15:
        /*0048*/ 	.byte	0x04, 0x17
        /*004a*/ 	.short	(.L_17 - .L_16)
.L_16:
        /*004c*/ 	.word	0x00000000
        /*0050*/ 	.short	0x0001
        /*0052*/ 	.short	0x0008
        /*0054*/ 	.byte	0x00, 0xf5, 0x21, 0x00


	//----- nvinfo : EIATTR_KPARAM_INFO
	.align		4
.L_17:
        /*0058*/ 	.byte	0x04, 0x17
        /*005a*/ 	.short	(.L_19 - .L_18)
.L_18:
        /*005c*/ 	.word	0x00000000
        /*0060*/ 	.short	0x0000
        /*0062*/ 	.short	0x0000
        /*0064*/ 	.byte	0x00, 0xf5, 0x21, 0x00


	//----- nvinfo : EIATTR_SPARSE_MMA_MASK
	.align		4
.L_19:
        /*0068*/ 	.byte	0x03, 0x50
        /*006a*/ 	.short	0x0000


	//----- nvinfo : EIATTR_MAXREG_COUNT
	.align		4
        /*006c*/ 	.byte	0x03, 0x1b
        /*006e*/ 	.short	0x0040


	//----- nvinfo : EIATTR_MERCURY_ISA_VERSION
	.align		4
        /*0070*/ 	.byte	0x03, 0x5f
        /*0072*/ 	.short	0x0101


	//----- nvinfo : EIATTR_VRC_CTA_INIT_COUNT
	.align		4
        /*0074*/ 	.byte	0x02, 0x4a
	.zero		1
	.zero		1


	//----- nvinfo : EIATTR_EXIT_INSTR_OFFSETS
	.align		4
        /*0078*/ 	.byte	0x04, 0x1c
        /*007a*/ 	.short	(.L_21 - .L_20)


	//   ....[0]....
.L_20:
        /*007c*/ 	.word	0x00000100


	//   ....[1]....
        /*0080*/ 	.word	0x00000130


	//   ....[2]....
        /*0084*/ 	.word	0x00000970


	//   ....[3]....
        /*0088*/ 	.word	0x000063a0


	//----- nvinfo : EIATTR_MAX_THREADS
	.align		4
.L_21:
        /*008c*/ 	.byte	0x04, 0x05
        /*008e*/ 	.short	(.L_23 - .L_22)
.L_22:
        /*0090*/ 	.word	0x00000100
        /*0094*/ 	.word	0x00000001
        /*0098*/ 	.word	0x00000001


	//----- nvinfo : EIATTR_CRS_STACK_SIZE
	.align		4
.L_23:
        /*009c*/ 	.byte	0x04, 0x1e
        /*009e*/ 	.short	(.L_25 - .L_24)
.L_24:
        /*00a0*/ 	.word	0x00000000


	//----- nvinfo : EIATTR_CBANK_PARAM_SIZE
	.align		4
.L_25:
        /*00a4*/ 	.byte	0x03, 0x19
        /*00a6*/ 	.short	0x0020


	//----- nvinfo : EIATTR_PARAM_CBANK
	.align		4
        /*00a8*/ 	.byte	0x04, 0x0a
        /*00aa*/ 	.short	(.L_27 - .L_26)
	.align		4
.L_26:
        /*00ac*/ 	.word	index@(.nv.constant0._Z6kernelPKfPfiiii)
        /*00b0*/ 	.short	0x0380
        /*00b2*/ 	.short	0x0020


	//----- nvinfo : EIATTR_SW_WAR
	.align		4
.L_27:
        /*00b4*/ 	.byte	0x04, 0x36
        /*00b6*/ 	.short	(.L_29 - .L_28)
.L_28:
        /*00b8*/ 	.word	0x00000008
.L_29:


//--------------------- .nv.callgraph             --------------------------
	.section	.nv.callgraph,"",@"SHT_CUDA_CALLGRAPH"
	.align	4
	.sectionentsize	8
	.align		4
        /*0000*/ 	.word	0x00000000
	.align		4
        /*0004*/ 	.word	0xffffffff
	.align		4
        /*0008*/ 	.word	0x00000000
	.align		4
        /*000c*/ 	.word	0xfffffffe
	.align		4
        /*0010*/ 	.word	0x00000000
	.align		4
        /*0014*/ 	.word	0xfffffffd
	.align		4
        /*0018*/ 	.word	0x00000000
	.align		4
        /*001c*/ 	.word	0xfffffffc


//--------------------- .text._Z6kernelPKfPfiiii  --------------------------
	.section	.text._Z6kernelPKfPfiiii,"ax",@progbits
	.align	128
        .global         _Z6kernelPKfPfiiii
        .type           _Z6kernelPKfPfiiii,@function
        .size           _Z6kernelPKfPfiiii,(.L_x_60 - _Z6kernelPKfPfiiii)
        .other          _Z6kernelPKfPfiiii,@"STO_CUDA_ENTRY STV_DEFAULT"
_Z6kernelPKfPfiiii:
.text._Z6kernelPKfPfiiii:
[----:B------:R-:W-:Y:S01]  /*0000*/  LDC R1, c[0x0][0x37c] ;  /* 0x0000df00ff017b82 */ /* 0x000fe20000000800 */
[----:B------:R-:W0:Y:S07]  /*0010*/  S2R R5, SR_TID.X ;  /* 0x0000000000057919 */ /* 0x000e2e0000002100 */
[----:B------:R-:W1:Y:S01]  /*0020*/  LDC R0, c[0x0][0x394] ;  /* 0x0000e500ff007b82 */ /* 0x000e620000000800 */
[----:B------:R-:W2:Y:S07]  /*0030*/  LDCU UR6, c[0x0][0x390] ;  /* 0x00007200ff0677ac */ /* 0x000eae0008000800 */
[----:B------:R-:W3:Y:S08]  /*0040*/  S2UR UR4, SR_CTAID.X ;  /* 0x00000000000479c3 */ /* 0x000ef00000002500 */
[----:B------:R-:W3:Y:S01]  /*0050*/  LDC R4, c[0x0][0x360] ;  /* 0x0000d800ff047b82 */ /* 0x000ee20000000800 */
[----:B------:R-:W4:Y:S01]  /*0060*/  LDCU UR5, c[0x0][0x370] ;  /* 0x00006e00ff0577ac */ /* 0x000f220008000800 */
[----:B-1----:R-:W-:-:S04]  /*0070*/  ISETP.GE.AND P0, PT, R0, 0x1, PT ;  /* 0x000000010000780c */ /* 0x002fc80003f06270 */
[----:B0-----:R-:W-:Y:S01]  /*0080*/  ISETP.NE.OR P0, PT, R5, RZ, !P0 ;  /* 0x000000ff0500720c */ /* 0x001fe20004705670 */
[----:B---3--:R-:W-:-:S12]  /*0090*/  IMAD R0, R4, UR4, R5 ;  /* 0x0000000404007c24 */ /* 0x008fd8000f8e0205 */
[----:B------:R-:W0:Y:S01]  /*00a0*/  @!P0 S2R R3, SR_CgaCtaId ;  /* 0x0000000000038919 */ /* 0x000e220000008800 */
[----:B--2---:R-:W-:Y:S02]  /*00b0*/  ISETP.GE.AND P1, PT, R0, UR6, PT ;  /* 0x0000000600007c0c */ /* 0x004fe4000bf26270 */
[----:B------:R-:W-:-:S04]  /*00c0*/  @!P0 MOV R2, 0x400 ;  /* 0x0000040000028802 */ /* 0x000fc80000000f00 */
[----:B0-----:R-:W-:Y:S01]  /*00d0*/  @!P0 LEA R2, R3, R2, 0x18 ;  /* 0x0000000203028211 */ /* 0x001fe200078ec0ff */
[----:B----4-:R-:W-:-:S04]  /*00e0*/  IMAD R3, R4, UR5, RZ ;  /* 0x0000000504037c24 */ /* 0x010fc8000f8e02ff */
[----:B------:R0:W-:Y:S02]  /*00f0*/  @!P0 STS.U8 [R2], RZ ;  /* 0x000000ff02008388 */ /* 0x0001e40000000000 */
[----:B------:R-:W-:Y:S05]  /*0100*/  @P1 EXIT ;  /* 0x000000000000194d */ /* 0x000fea0003800000 */
[----:B0-----:R-:W0:Y:S02]  /*0110*/  LDC R2, c[0x0][0x398] ;  /* 0x0000e600ff027b82 */ /* 0x001e240000000800 */
[----:B0-----:R-:W-:-:S13]  /*0120*/  ISETP.GE.AND P0, PT, R2, 0x1, PT ;  /* 0x000000010200780c */ /* 0x001fda0003f06270 */
[----:B------:R-:W-:Y:S05]  /*0130*/  @!P0 EXIT ;  /* 0x000000000000894d */ /* 0x000fea0003800000 */
[----:B------:R-:W0:Y:S01]  /*0140*/  LDC R8, c[0x0][0x39c] ;  /* 0x0000e700ff087b82 */ /* 0x000e220000000800 */
[----:B------:R-:W1:Y:S01]  /*0150*/  LDCU.64 UR6, c[0x0][0x358] ;  /* 0x00006b00ff0677ac */ /* 0x000e620008000a00 */
[----:B------:R-:W-:Y:S02]  /*0160*/  IADD3 R2, PT, PT, R2, -0x1, RZ ;  /* 0xffffffff02027810 */ /* 0x000fe40007ffe0ff */
[----:B0-----:R-:W-:-:S13]  /*0170*/  ISETP.GT.AND P0, PT, R8, RZ, PT ;  /* 0x000000ff0800720c */ /* 0x001fda0003f04270 */
[----:B-1----:R-:W-:Y:S05]  /*0180*/  @P0 BRA `(.L_x_0) ;  /* 0x0000000400fc0947 */ /* 0x002fea0003800000 */
[----:B------:R-:W0:Y:S01]  /*0190*/  LDC R9, c[0x0][0x390] ;  /* 0x0000e400ff097b82 */ /* 0x000e220000000800 */
[----:B------:R-:W-:Y:S01]  /*01a0*/  VIMNMX.U32 R8, PT, PT, R2, 0x7, PT ;  /* 0x0000000702087848 */ /* 0x000fe20003fe0000 */
[----:B------:R-:W1:Y:S03]  /*01b0*/  LDCU UR4, c[0x0][0x398] ;  /* 0x00007300ff0477ac */ /* 0x000e660008000800 */
[----:B------:R-:W-:-:S03]  /*01c0*/  IADD3 R8, PT, PT, R8, 0x1, RZ ;  /* 0x0000000108087810 */ /* 0x000fc60007ffe0ff */
[----:B------:R-:W2:Y:S08]  /*01d0*/  LDC.64 R4, c[0x0][0x380] ;  /* 0x0000e000ff047b82 */ /* 0x000eb00000000a00 */
[----:B------:R-:W3:Y:S02]  /*01e0*/  LDC.64 R6, c[0x0][0x388] ;  /* 0x0000e200ff067b82 */ /* 0x000ee40000000a00 */
.L_x_17:
[----:B0-----:R-:W-:Y:S01]  /*01f0*/  ISETP.GE.AND P0, PT, R0, R9, PT ;  /* 0x000000090000720c */ /* 0x001fe20003f06270 */
[----:B------:R-:W-:Y:S01]  /*0200*/  BSSY.RECONVERGENT B0, `(.L_x_1) ;  /* 0x000000b000007945 */ /* 0x000fe20003800200 */
[----:B------:R-:W-:-:S11]  /*0210*/  ISETP.NE.AND P1, PT, R2, RZ, PT ;  /* 0x000000ff0200720c */ /* 0x000fd60003f25270 */
[----:B-1--4-:R-:W-:Y:S05]  /*0220*/  @P0 BRA `(.L_x_2) ;  /* 0x0000000000200947 */ /* 0x012fea0003800000 */
[----:B--2---:R-:W-:-:S06]  /*0230*/  IMAD.WIDE R10, R0, 0x4, R4 ;  /* 0x00000004000a7825 */ /* 0x004fcc00078e0204 */
[----:B------:R-:W2:Y:S02]  /*0240*/  LDG.E R10, desc[UR6][R10.64] ;  /* 0x000000060a0a7981 */ /* 0x000ea4000c1e1900 */
[----:B--2---:R-:W-:-:S04]  /*0250*/  FMUL R13, R10, 0.89999997615814208984 ;  /* 0x3f6666660a0d7820 */ /* 0x004fc80000400000 */
[----:B------:R-:W-:-:S04]  /*0260*/  FFMA R13, R10, 1.1000000238418579102, R13 ;  /* 0x3f8ccccd0a0d7823 */ /* 0x000fc8000000000d */
[----:B------:R-:W-:Y:S01]  /*0270*/  FFMA R15, R10, 1.2999999523162841797, R13 ;  /* 0x3fa666660a0f7823 */ /* 0x000fe2000000000d */
[----:B---3--:R-:W-:-:S04]  /*0280*/  IMAD.WIDE R12, R0, 0x4, R6 ;  /* 0x00000004000c7825 */ /* 0x008fc800078e0206 */
[----:B------:R-:W-:-:S05]  /*0290*/  FFMA R15, R10, 0.69999998807907104492, R15 ;  /* 0x3f3333330a0f7823 */ /* 0x000fca000000000f */
[----:B------:R0:W-:Y:S02]  /*02a0*/  STG.E desc[UR6][R12.64], R15 ;  /* 0x0000000f0c007986 */ /* 0x0001e4000c101906 */
.L_x_2:
[----:B-1----:R-:W-:Y:S05]  /*02b0*/  BSYNC.RECONVERGENT B0 ;  /* 0x0000000000007941 */ /* 0x002fea0003800200 */
.L_x_1:
[----:B------:R-:W-:Y:S05]  /*02c0*/  @!P1 BRA `(.L_x_3) ;  /* 0x00000004009c9947 */ /* 0x000fea0003800000 */
[----:B------:R-:W-:Y:S01]  /*02d0*/  IADD3 R14, PT, PT, R3, R0, RZ ;  /* 0x00000000030e7210 */ /* 0x000fe20007ffe0ff */
[----:B------:R-:W-:Y:S01]  /*02e0*/  BSSY.RECONVERGENT B0, `(.L_x_4) ;  /* 0x000000c000007945 */ /* 0x000fe20003800200 */
[----:B------:R-:W-:Y:S02]  /*02f0*/  ISETP.NE.AND P1, PT, R8, 0x2, PT ;  /* 0x000000020800780c */ /* 0x000fe40003f25270 */
[----:B------:R-:W-:-:S13]  /*0300*/  ISETP.GE.AND P0, PT, R14, R9, PT ;  /* 0x000000090e00720c */ /* 0x000fda0003f06270 */
[----:B------:R-:W-:Y:S05]  /*0310*/  @P0 BRA `(.L_x_5) ;  /* 0x0000000000200947 */ /* 0x000fea0003800000 */
[----:B--2---:R-:W-:-:S06]  /*0320*/  IMAD.WIDE R10, R14, 0x4, R4 ;  /* 0x000000040e0a7825 */ /* 0x004fcc00078e0204 */
[----:B------:R-:W0:Y:S02]  /*0330*/  LDG.E R10, desc[UR6][R10.64] ;  /* 0x000000060a0a7981 */ /* 0x000e24000c1e1900 */
[----:B0-----:R-:W-:-:S04]  /*0340*/  FMUL R13, R10, 0.89999997615814208984 ;  /* 0x3f6666660a0d7820 */ /* 0x001fc80000400000 */
[----:B------:R-:W-:-:S04]  /*0350*/  FFMA R13, R10, 1.1000000238418579102, R13 ;  /* 0x3f8ccccd0a0d7823 */ /* 0x000fc8000000000d */
[----:B------:R-:W-:Y:S01]  /*0360*/  FFMA R15, R10, 1.2999999523162841797, R13 ;  /* 0x3fa666660a0f7823 */ /* 0x000fe2000000000d */
[----:B---3--:R-:W-:-:S04]  /*0370*/  IMAD.WIDE R12, R14, 0x4, R6 ;  /* 0x000000040e0c7825 */ /* 0x008fc800078e0206 */
[----:B------:R-:W-:-:S05]  /*0380*/  FFMA R15, R10, 0.69999998807907104492, R15 ;  /* 0x3f3333330a0f7823 */ /* 0x000fca000000000f */
[----:B------:R1:W-:Y:S02]  /*0390*/  STG.E desc[UR6][R12.64], R15 ;  /* 0x0000000f0c007986 */ /* 0x0003e4000c101906 */
.L_x_5:
[----:B------:R-:W-:Y:S05]  /*03a0*/  BSYNC.RECONVERGENT B0 ;  /* 0x0000000000007941 */ /* 0x000fea0003800200 */
.L_x_4:
[----:B------:R-:W-:Y:S04]  /*03b0*/  BSSY.RECONVERGENT B0, `(.L_x_3) ;  /* 0x0000058000007945 */ /* 0x000fe80003800200 */
        /* <DEDUP_REMOVED lines=8> */
[----:B01----:R-:W-:-:S04]  /*0440*/  FMUL R13, R10, 0.89999997615814208984 ;  /* 0x3f6666660a0d7820 */ /* 0x003fc80000400000 */
[----:B------:R-:W-:-:S04]  /*0450*/  FFMA R13, R10, 1.1000000238418579102, R13 ;  /* 0x3f8ccccd0a0d7823 */ /* 0x000fc8000000000d */
[----:B------:R-:W-:Y:S01]  /*0460*/  FFMA R15, R10, 1.2999999523162841797, R13 ;  /* 0x3fa666660a0f7823 */ /* 0x000fe2000000000d */
[----:B---3--:R-:W-:-:S04]  /*0470*/  IMAD.WIDE R12, R14, 0x4, R6 ;  /* 0x000000040e0c7825 */ /* 0x008fc800078e0206 */
[----:B------:R-:W-:-:S05]  /*0480*/  FFMA R15, R10, 0.69999998807907104492, R15 ;  /* 0x3f3333330a0f7823 */ /* 0x000fca000000000f */
[----:B------:R4:W-:Y:S02]  /*0490*/  STG.E desc[UR6][R12.64], R15 ;  /* 0x0000000f0c007986 */ /* 0x0009e4000c101906 */
.L_x_8:
[----:B------:R-:W-:Y:S05]  /*04a0*/  BSYNC.RECONVERGENT B1 ;  /* 0x0000000000017941 */ /* 0x000fea0003800200 */
.L_x_7:
        /* <DEDUP_REMOVED lines=8> */
[----:B01--4-:R-:W-:-:S04]  /*0530*/  FMUL R13, R10, 0.89999997615814208984 ;  /* 0x3f6666660a0d7820 */ /* 0x013fc80000400000 */
[----:B------:R-:W-:-:S04]  /*0540*/  FFMA R13, R10, 1.1000000238418579102, R13 ;  /* 0x3f8ccccd0a0d7823 */ /* 0x000fc8000000000d */
[----:B------:R-:W-:Y:S01]  /*0550*/  FFMA R15, R10, 1.2999999523162841797, R13 ;  /* 0x3fa666660a0f7823 */ /* 0x000fe2000000000d */
[----:B---3--:R-:W-:-:S04]  /*0560*/  IMAD.WIDE R12, R14, 0x4, R6 ;  /* 0x000000040e0c7825 */ /* 0x008fc800078e0206 */
[----:B------:R-:W-:-:S05]  /*0570*/  FFMA R15, R10, 0.69999998807907104492, R15 ;  /* 0x3f3333330a0f7823 */ /* 0x000fca000000000f */
[----:B------:R0:W-:Y:S02]  /*0580*/  STG.E desc[UR6][R12.64], R15 ;  /* 0x0000000f0c007986 */ /* 0x0001e4000c101906 */
.L_x_10:
[----:B------:R-:W-:Y:S05]  /*0590*/  BSYNC.RECONVERGENT B1 ;  /* 0x0000000000017941 */ /* 0x000fea0003800200 */
.L_x_9:
        /* <DEDUP_REMOVED lines=14> */
.L_x_12:
[----:B------:R-:W-:Y:S05]  /*0680*/  BSYNC.RECONVERGENT B1 ;  /* 0x0000000000017941 */ /* 0x000fea0003800200 */
.L_x_11:
        /* <DEDUP_REMOVED lines=14> */
.L_x_14:
[----:B------:R-:W-:Y:S05]  /*0770*/  BSYNC.RECONVERGENT B1 ;  /* 0x0000000000017941 */ /* 0x000fea0003800200 */
.L_x_13:
        /* <DEDUP_REMOVED lines=14> */
.L_x_16:
[----:B------:R-:W-:Y:S05]  /*0860*/  BSYNC.RECONVERGENT B1 ;  /* 0x0000000000017941 */ /* 0x000fea0003800200 */
.L_x_15:
[----:B------:R-:W-:Y:S05]  /*0870*/  @!P1 BRA `(.L_x_6) ;  /* 0x00000000002c9947 */ /* 0x000fea0003800000 */
[----:B------:R-:W-:-:S04]  /*0880*/  IADD3 R17, PT, PT, R3, R14, RZ ;  /* 0x0000000e03117210 */ /* 0x000fc80007ffe0ff */
        /* <DEDUP_REMOVED lines=10> */
.L_x_6:
[----:B------:R-:W-:Y:S05]  /*0930*/  BSYNC.RECONVERGENT B0 ;  /* 0x0000000000007941 */ /* 0x000fea0003800200 */
.L_x_3:
[----:B------:R-:W-:-:S05]  /*0940*/  IMAD R0, R3, UR4, R0 ;  /* 0x0000000403007c24 */ /* 0x000fca000f8e0200 */
[----:B------:R-:W-:-:S13]  /*0950*/  ISETP.GE.AND P0, PT, R0, R9, PT ;  /* 0x000000090000720c */ /* 0x000fda0003f06270 */
[----:B------:R-:W-:Y:S05]  /*0960*/  @!P0 BRA `(.L_x_17) ;  /* 0xfffffff800208947 */ /* 0x000fea000383ffff */
[----:B------:R-:W-:Y:S05]  /*0970*/  EXIT ;  /* 0x000000000000794d */ /* 0x000fea0003800000 */
.L_x_0:
[----:B------:R-:W-:Y:S02]  /*0980*/  IADD3 R8, PT, PT, R8, -0x1, RZ ;  /* 0xffffffff08087810 */ /* 0x000fe40007ffe0ff */
[----:B------:R-:W-:Y:S02]  /*0990*/  VIMNMX.U32 R7, PT, PT, R2, 0x7, PT ;  /* 0x0000000702077848 */ /* 0x000fe40003fe0000 */
[----:B------:R-:W-:Y:S02]  /*09a0*/  VIMNMX.U32 R4, PT, PT, R8, 0xf, PT ;  /* 0x0000000f08047848 */ /* 0x000fe40003fe0000 */
[----:B------:R-:W-:Y:S02]  /*09b0*/  IADD3 R7, PT, PT, R7, 0x1, RZ ;  /* 0x0000000107077810 */ /* 0x000fe40007ffe0ff */
[----:B------:R-:W-:-:S04]  /*09c0*/  IADD3 R4, PT, PT, R4, 0x1, RZ ;  /* 0x0000000104047810 */ /* 0x000fc80007ffe0ff */
[C---:B------:R-:W-:Y:S02]  /*09d0*/  LOP3.LUT R13, R4.reuse, 0x10, RZ, 0xc0, !PT ;  /* 0x00000010040d7812 */ /* 0x040fe400078ec0ff */
[----:B------:R-:W-:Y:S02]  /*09e0*/  LOP3.LUT R6, R4, 0xf, RZ, 0xc0, !PT ;  /* 0x0000000f04067812 */ /* 0x000fe400078ec0ff */
[----:B------:R-:W-:-:S07]  /*09f0*/  IADD3 R4, PT, PT, -R13, RZ, RZ ;  /* 0x000000ff0d047210 */ /* 0x000fce0007ffe1ff */
.L_x_58:
[----:B0-----:R-:W0:Y:S01]  /*0a00*/  LDC R5, c[0x0][0x390] ;  /* 0x0000e400ff057b82 */ /* 0x001e220000000800 */
[----:B------:R-:W-:Y:S01]  /*0a10*/  BSSY.RECONVERGENT B0, `(.L_x_18) ;  /* 0x00000af000007945 */ /* 0x000fe20003800200 */
[----:B0-----:R-:W-:-:S13]  /*0a20*/  ISETP.GE.AND P0, PT, R0, R5, PT ;  /* 0x000000050000720c */ /* 0x001fda0003f06270 */
[----:B-1234-:R-:W-:Y:S05]  /*0a30*/  @P0 BRA `(.L_x_19) ;  /* 0x0000000800b00947 */ /* 0x01efea0003800000 */
[----:B------:R-:W0:Y:S02]  /*0a40*/  LDC.64 R10, c[0x0][0x380] ;  /* 0x0000e000ff0a7b82 */ /* 0x000e240000000a00 */
[----:B0-----:R-:W-:-:S06]  /*0a50*/  IMAD.WIDE R10, R0, 0x4, R10 ;  /* 0x00000004000a7825 */ /* 0x001fcc00078e020a */
[----:B------:R-:W2:Y:S01]  /*0a60*/  LDG.E R10, desc[UR6][R10.64] ;  /* 0x000000060a0a7981 */ /* 0x000ea2000c1e1900 */
[----:B------:R-:W-:Y:S02]  /*0a70*/  ISETP.GE.U32.AND P1, PT, R8, 0xf, PT ;  /* 0x0000000f0800780c */ /* 0x000fe40003f26070 */
[----:B------:R-:W-:Y:S01]  /*0a80*/  ISETP.NE.AND P0, PT, R6, RZ, PT ;  /* 0x000000ff0600720c */ /* 0x000fe20003f05270 */
[C---:B--2---:R-:W-:Y:S01]  /*0a90*/  FMUL R12, R10.reuse, 0.69999998807907104492 ;  /* 0x3f3333330a0c7820 */ /* 0x044fe20000400000 */
[C---:B------:R-:W-:Y:S01]  /*0aa0*/  FMUL R15, R10.reuse, 1.2999999523162841797 ;  /* 0x3fa666660a0f7820 */ /* 0x040fe20000400000 */
[C---:B------:R-:W-:Y:S01]  /*0ab0*/  FMUL R14, R10.reuse, 0.89999997615814208984 ;  /* 0x3f6666660a0e7820 */ /* 0x040fe20000400000 */
[----:B------:R-:W-:-:S07]  /*0ac0*/  FMUL R17, R10, 1.1000000238418579102 ;  /* 0x3f8ccccd0a117820 */ /* 0x000fce0000400000 */
[----:B------:R-:W-:Y:S05]  /*0ad0*/  @!P1 BRA `(.L_x_20) ;  /* 0x0000000400109947 */ /* 0x000fea0003800000 */
[----:B------:R-:W-:-:S07]  /*0ae0*/  MOV R9, R4 ;  /* 0x0000000400097202 */ /* 0x000fce0000000f00 */
.L_x_21:
[----:B------:R-:W-:Y:S01]  /*0af0*/  FFMA R17, R17, 1.0001000165939331055, R14 ;  /* 0x3f80034711117823 */ /* 0x000fe2000000000e */
[----:B------:R-:W-:Y:S01]  /*0b00*/  FFMA R14, R14, 0.99970000982284545898, R15 ;  /* 0x3f7fec570e0e7823 */ /* 0x000fe2000000000f */
[----:B------:R-:W-:Y:S01]  /*0b10*/  FFMA R15, R15, 1.0003000497817993164, R12 ;  /* 0x3f8009d50f0f7823 */ /* 0x000fe2000000000c */
[----:B------:R-:W-:Y:S01]  /*0b20*/  IADD3 R9, PT, PT, R9, 0x10, RZ ;  /* 0x0000001009097810 */ /* 0x000fe20007ffe0ff */
[----:B------:R-:W-:Y:S01]  /*0b30*/  FFMA R12, R12, 0.99989998340606689453, R17 ;  /* 0x3f7ff9720c0c7823 */ /* 0x000fe20000000011 */
[----:B------:R-:W-:Y:S01]  /*0b40*/  FFMA R17, R17, 1.0001000165939331055, R14 ;  /* 0x3f80034711117823 */ /* 0x000fe2000000000e */
[----:B------:R-:W-:Y:S01]  /*0b50*/  FFMA R14, R14, 0.99970000982284545898, R15 ;  /* 0x3f7fec570e0e7823 */ /* 0x000fe2000000000f */
[----:B------:R-:W-:Y:S01]  /*0b60*/  ISETP.NE.AND P1, PT, R9, RZ, PT ;  /* 0x000000ff0900720c */ /* 0x000fe20003f25270 */
[----:B------:R-:W-:Y:S01]  /*0b70*/  FFMA R15, R15, 1.0003000497817993164, R12 ;  /* 0x3f8009d50f0f7823 */ /* 0x000fe2000000000c */
[----:B------:R-:W-:Y:S01]  /*0b80*/  FFMA R12, R12, 0.99989998340606689453, R17 ;  /* 0x3f7ff9720c0c7823 */ /* 0x000fe20000000011 */
[----:B------:R-:W-:-:S02]  /*0b90*/  FFMA R17, R17, 1.0001000165939331055, R14 ;  /* 0x3f80034711117823 */ /* 0x000fc4000000000e */
[----:B------:R-:W-:Y:S01]  /*0ba0*/  FFMA R14, R14, 0.99970000982284545898, R15 ;  /* 0x3f7fec570e0e7823 */ /* 0x000fe2000000000f */
[----:B------:R-:W-:Y:S01]  /*0bb0*/  FFMA R15, R15, 1.0003000497817993164, R12 ;  /* 0x3f8009d50f0f7823 */ /* 0x000fe2000000000c */
[----:B------:R-:W-:Y:S02]  /*0bc0*/  FFMA R12, R12, 0.99989998340606689453, R17 ;  /* 0x3f7ff9720c0c7823 */ /* 0x000fe40000000011 */
[----:B------:R-:W-:Y:S01]  /*0bd0*/  FFMA R17, R17, 1.0001000165939331055, R14 ;  /* 0x3f80034711117823 */ /* 0x000fe2000000000e */
[----:B------:R-:W-:Y:S01]  /*0be0*/  FFMA R14, R14, 0.99970000982284545898, R15 ;  /* 0x3f7fec570e0e7823 */ /* 0x000fe2000000000f */
[----:B------:R-:W-:Y:S02]  /*0bf0*/  FFMA R15, R15, 1.0003000497817993164, R12 ;  /* 0x3f8009d50f0f7823 */ /* 0x000fe4000000000c */
[----:B------:R-:W-:Y:S01]  /*0c00*/  FFMA R12, R12, 0.99989998340606689453, R17 ;  /* 0x3f7ff9720c0c7823 */ /* 0x000fe20000000011 */
[----:B------:R-:W-:Y:S01]  /*0c10*/  FFMA R17, R17, 1.0001000165939331055, R14 ;  /* 0x3f80034711117823 */ /* 0x000fe2000000000e */
[----:B------:R-:W-:-:S02]  /*0c20*/  FFMA R14, R14, 0.99970000982284545898, R15 ;  /* 0x3f7fec570e0e7823 */ /* 0x000fc4000000000f */
[----:B------:R-:W-:Y:S01]  /*0c30*/  FFMA R15, R15, 1.0003000497817993164, R12 ;  /* 0x3f8009d50f0f7823 */ /* 0x000fe2000000000c */
[----:B------:R-:W-:Y:S01]  /*0c40*/  FFMA R12, R12, 0.99989998340606689453, R17 ;  /* 0x3f7ff9720c0c7823 */ /* 0x000fe20000000011 */
[----:B------:R-:W-:Y:S02]  /*0c50*/  FFMA R17, R17, 1.0001000165939331055, R14 ;  /* 0x3f80034711117823 */ /* 0x000fe4000000000e */
[----:B------:R-:W-:Y:S01]  /*0c60*/  FFMA R14, R14, 0.99970000982284545898, R15 ;  /* 0x3f7fec570e0e7823 */ /* 0x000fe2000000000f */
[----:B------:R-:W-:Y:S01]  /*0c70*/  FFMA R15, R15, 1.0003000497817993164, R12 ;  /* 0x3f8009d50f0f7823 */ /* 0x000fe2000000000c */
[----:B------:R-:W-:Y:S02]  /*0c80*/  FFMA R12, R12, 0.99989998340606689453, R17 ;  /* 0x3f7ff9720c0c7823 */ /* 0x000fe40000000011 */
[----:B------:R-:W-:Y:S01]  /*0c90*/  FFMA R17, R17, 1.0001000165939331055, R14 ;  /* 0x3f80034711117823 */ /* 0x000fe2000000000e */
[----:B------:R-:W-:Y:S01]  /*0ca0*/  FFMA R14, R14, 0.99970000982284545898, R15 ;  /* 0x3f7fec570e0e7823 */ /* 0x000fe2000000000f */
[----:B------:R-:W-:-:S02]  /*0cb0*/  FFMA R15, R15, 1.0003000497817993164, R12 ;  /* 0x3f8009d50f0f7823 */ /* 0x000fc4000000000c */
[----:B------:R-:W-:Y:S01]  /*0cc0*/  FFMA R12, R12, 0.99989998340606689453, R17 ;  /* 0x3f7ff9720c0c7823 */ /* 0x000fe20000000011 */
[----:B------:R-:W-:Y:S01]  /*0cd0*/  FFMA R17, R17, 1.0001000165939331055, R14 ;  /* 0x3f80034711117823 */ /* 0x000fe2000000000e */
[----:B------:R-:W-:Y:S02]  /*0ce0*/  FFMA R14, R14, 0.99970000982284545898, R15 ;  /* 0x3f7fec570e0e7823 */ /* 0x000fe4000000000f */
[----:B------:R-:W-:Y:S01]  /*0cf0*/  FFMA R15, R15, 1.0003000497817993164, R12 ;  /* 0x3f8009d50f0f7823 */ /* 0x000fe2000000000c */
[----:B------:R-:W-:Y:S01]  /*0d00*/  FFMA R12, R12, 0.99989998340606689453, R17 ;  /* 0x3f7ff9720c0c7823 */ /* 0x000fe20000000011 */
[----:B------:R-:W-:Y:S02]  /*0d10*/  FFMA R17, R17, 1.0001000165939331055, R14 ;  /* 0x3f80034711117823 */ /* 0x000fe4000000000e */
[----:B------:R-:W-:Y:S01]  /*0d20*/  FFMA R14, R14, 0.99970000982284545898, R15 ;  /* 0x3f7fec570e0e7823 */ /* 0x000fe2000000000f */
[----:B------:R-:W-:Y:S01]  /*0d30*/  FFMA R15, R15, 1.0003000497817993164, R12 ;  /* 0x3f8009d50f0f7823 */ /* 0x000fe2000000000c */
[----:B------:R-:W-:-:S02]  /*0d40*/  FFMA R12, R12, 0.99989998340606689453, R17 ;  /* 0x3f7ff9720c0c7823 */ /* 0x000fc40000000011 */
[----:B------:R-:W-:Y:S01]  /*0d50*/  FFMA R17, R17, 1.0001000165939331055, R14 ;  /* 0x3f80034711117823 */ /* 0x000fe2000000000e */
[----:B------:R-:W-:Y:S01]  /*0d60*/  FFMA R14, R14, 0.99970000982284545898, R15 ;  /* 0x3f7fec570e0e7823 */ /* 0x000fe2000000000f */
[----:B------:R-:W-:Y:S02]  /*0d70*/  FFMA R15, R15, 1.0003000497817993164, R12 ;  /* 0x3f8009d50f0f7823 */ /* 0x000fe4000000000c */
[----:B------:R-:W-:Y:S01]  /*0d80*/  FFMA R12, R12, 0.99989998340606689453, R17 ;  /* 0x3f7ff9720c0c7823 */ /* 0x000fe20000000011 */
[----:B------:R-:W-:Y:S01]  /*0d90*/  FFMA R17, R17, 1.0001000165939331055, R14 ;  /* 0x3f80034711117823 */ /* 0x000fe2000000000e */
[----:B------:R-:W-:Y:S02]  /*0da0*/  FFMA R14, R14, 0.99970000982284545898, R15 ;  /* 0x3f7fec570e0e7823 */ /* 0x000fe4000000000f */
        /* <DEDUP_REMOVED lines=22> */
[----:B------:R-:W-:Y:S06]  /*0f10*/  @P1 BRA `(.L_x_21) ;  /* 0xfffffff800f41947 */ /* 0x000fec000383ffff */
.L_x_20:
[----:B------:R-:W-:Y:S05]  /*0f20*/  @!P0 BRA `(.L_x_22) ;  /* 0x00000004005c8947 */ /* 0x000fea0003800000 */
[----:B------:R-:W-:Y:S01]  /*0f30*/  ISETP.NE.AND P0, PT, R6, 0x1, PT ;  /* 0x000000010600780c */ /* 0x000fe20003f05270 */
[----:B------:R-:W-:Y:S01]  /*0f40*/  FFMA R17, R17, 1.0001000165939331055, R14 ;  /* 0x3f80034711117823 */ /* 0x000fe2000000000e */
[----:B------:R-:W-:Y:S01]  /*0f50*/  FFMA R14, R14, 0.99970000982284545898, R15 ;  /* 0x3f7fec570e0e7823 */ /* 0x000fe2000000000f */
[----:B------:R-:W-:Y:S02]  /*0f60*/  FFMA R15, R15, 1.0003000497817993164, R12 ;  /* 0x3f8009d50f0f7823 */ /* 0x000fe4000000000c */
[----:B------:R-:W-:-:S08]  /*0f70*/  FFMA R12, R12, 0.99989998340606689453, R17 ;  /* 0x3f7ff9720c0c7823 */ /* 0x000fd00000000011 */
        /* <DEDUP_REMOVED lines=78> */
[----:B------:R-:W-:Y:S01]  /*1460*/  @P0 FFMA R17, R17, 1.0001000165939331055, R14 ;  /* 0x3f80034711110823 */ /* 0x000fe2000000000e */
[----:B------:R-:W-:Y:S01]  /*1470*/  @P0 FFMA R14, R14, 0.99970000982284545898, R15 ;  /* 0x3f7fec570e0e0823 */ /* 0x000fe2000000000f */
[----:B------:R-:W-:Y:S02]  /*1480*/  @P0 FFMA R15, R15, 1.0003000497817993164, R12 ;  /* 0x3f8009d50f0f0823 */ /* 0x000fe4000000000c */
[----:B------:R-:W-:-:S07]  /*1490*/  @P0 FFMA R12, R12, 0.99989998340606689453, R17 ;  /* 0x3f7ff9720c0c0823 */ /* 0x000fce0000000011 */
.L_x_22:
[----:B------:R-:W0:Y:S01]  /*14a0*/  LDC.64 R10, c[0x0][0x388] ;  /* 0x0000e200ff0a7b82 */ /* 0x000e220000000a00 */
[----:B------:R-:W-:-:S04]  /*14b0*/  FADD R14, R17, R14 ;  /* 0x0000000e110e7221 */ /* 0x000fc80000000000 */
[----:B------:R-:W-:-:S04]  /*14c0*/  FADD R15, R14, R15 ;  /* 0x0000000f0e0f7221 */ /* 0x000fc80000000000 */
[----:B------:R-:W-:Y:S01]  /*14d0*/  FADD R15, R15, R12 ;  /* 0x0000000c0f0f7221 */ /* 0x000fe20000000000 */
[----:B0-----:R-:W-:-:S05]  /*14e0*/  IMAD.WIDE R10, R0, 0x4, R10 ;  /* 0x00000004000a7825 */ /* 0x001fca00078e020a */
[----:B------:R0:W-:Y:S02]  /*14f0*/  STG.E desc[UR6][R10.64], R15 ;  /* 0x0000000f0a007986 */ /* 0x0001e4000c101906 */
.L_x_19:
[----:B------:R-:W-:Y:S05]  /*1500*/  BSYNC.RECONVERGENT B0 ;  /* 0x0000000000007941 */ /* 0x000fea0003800200 */
.L_x_18:
[----:B------:R-:W-:-:S13]  /*1510*/  ISETP.NE.AND P0, PT, R2, RZ, PT ;  /* 0x000000ff0200720c */ /* 0x000fda0003f05270 */
[----:B------:R-:W-:Y:S05]  /*1520*/  @!P0 BRA `(.L_x_23) ;  /* 0x0000004c008c8947 */ /* 0x000fea0003800000 */
[----:B------:R-:W-:Y:S01]  /*1530*/  IADD3 R12, PT, PT, R3, R0, RZ ;  /* 0x00000000030c7210 */ /* 0x000fe20007ffe0ff */
[----:B------:R-:W-:Y:S03]  /*1540*/  BSSY.RECONVERGENT B0, `(.L_x_24) ;  /* 0x00000af000007945 */ /* 0x000fe60003800200 */
[----:B------:R-:W-:-:S13]  /*1550*/  ISETP.GE.AND P0, PT, R12, R5, PT ;  /* 0x000000050c00720c */ /* 0x000fda0003f06270 */
[----:B------:R-:W-:Y:S05]  /*1560*/  @P0 BRA `(.L_x_25) ;  /* 0x0000000800b00947 */ /* 0x000fea0003800000 */
[----:B0-----:R-:W0:Y:S02]  /*1570*/  LDC.64 R10, c[0x0][0x380] ;  /* 0x0000e000ff0a7b82 */ /* 0x001e240000000a00 */
        /* <DEDUP_REMOVED lines=9> */
[----:B------:R-:W-:-:S05]  /*1610*/  UMOV UR4, URZ ;  /* 0x000000ff00047c82 */ /* 0x000fca0008000000 */
.L_x_27:
[----:B------:R-:W-:Y:S01]  /*1620*/  FFMA R16, R16, 1.0001000165939331055, R15 ;  /* 0x3f80034710107823 */ /* 0x000fe2000000000f */
[----:B------:R-:W-:Y:S01]  /*1630*/  FFMA R15, R15, 0.99970000982284545898, R14 ;  /* 0x3f7fec570f0f7823 */ /* 0x000fe2000000000e */
[----:B------:R-:W-:Y:S01]  /*1640*/  FFMA R14, R14, 1.0003000497817993164, R9 ;  /* 0x3f8009d50e0e7823 */ /* 0x000fe20000000009 */
[----:B------:R-:W-:Y:S01]  /*1650*/  UIADD3 UR4, UPT, UPT, UR4, 0x10, URZ ;  /* 0x0000001004047890 */ /* 0x000fe2000fffe0ff */
[----:B------:R-:W-:Y:S01]  /*1660*/  FFMA R9, R9, 0.99989998340606689453, R16 ;  /* 0x3f7ff97209097823 */ /* 0x000fe20000000010 */
[----:B------:R-:W-:Y:S01]  /*1670*/  FFMA R16, R16, 1.0001000165939331055, R15 ;  /* 0x3f80034710107823 */ /* 0x000fe2000000000f */
[----:B------:R-:W-:Y:S02]  /*1680*/  FFMA R15, R15, 0.99970000982284545898, R14 ;  /* 0x3f7fec570f0f7823 */ /* 0x000fe4000000000e */
[----:B------:R-:W-:Y:S01]  /*1690*/  FFMA R14, R14, 1.0003000497817993164, R9 ;  /* 0x3f8009d50e0e7823 */ /* 0x000fe20000000009 */
[----:B------:R-:W-:Y:S01]  /*16a0*/  FFMA R9, R9, 0.99989998340606689453, R16 ;  /* 0x3f7ff97209097823 */ /* 0x000fe20000000010 */
[----:B------:R-:W-:Y:S01]  /*16b0*/  FFMA R16, R16, 1.0001000165939331055, R15 ;  /* 0x3f80034710107823 */ /* 0x000fe2000000000f */
[----:B------:R-:W-:Y:S01]  /*16c0*/  ISETP.NE.AND P1, PT, R13, UR4, PT ;  /* 0x000000040d007c0c */ /* 0x000fe2000bf25270 */
        /* <DEDUP_REMOVED lines=55> */
[----:B------:R-:W-:Y:S06]  /*1a40*/  @P1 BRA `(.L_x_27) ;  /* 0xfffffff800f41947 */ /* 0x000fec000383ffff */
.L_x_26:
        /* <DEDUP_REMOVED lines=88> */
.L_x_28:
[----:B------:R-:W0:Y:S01]  /*1fd0*/  LDC.64 R10, c[0x0][0x388] ;  /* 0x0000e200ff0a7b82 */ /* 0x000e220000000a00 */
[----:B------:R-:W-:-:S04]  /*1fe0*/  FADD R15, R16, R15 ;  /* 0x0000000f100f7221 */ /* 0x000fc80000000000 */
[----:B------:R-:W-:-:S04]  /*1ff0*/  FADD R14, R15, R14 ;  /* 0x0000000e0f0e7221 */ /* 0x000fc80000000000 */
[----:B------:R-:W-:Y:S01]  /*2000*/  FADD R9, R14, R9 ;  /* 0x000000090e097221 */ /* 0x000fe20000000000 */
[----:B0-----:R-:W-:-:S05]  /*2010*/  IMAD.WIDE R10, R12, 0x4, R10 ;  /* 0x000000040c0a7825 */ /* 0x001fca00078e020a */
[----:B------:R1:W-:Y:S02]  /*2020*/  STG.E desc[UR6][R10.64], R9 ;  /* 0x000000090a007986 */ /* 0x0003e4000c101906 */
.L_x_25:
[----:B------:R-:W-:Y:S05]  /*2030*/  BSYNC.RECONVERGENT B0 ;  /* 0x0000000000007941 */ /* 0x000fea0003800200 */
.L_x_24:
[----:B------:R-:W-:Y:S01]  /*2040*/  ISETP.NE.AND P0, PT, R7, 0x2, PT ;  /* 0x000000020700780c */ /* 0x000fe20003f05270 */
[----:B------:R-:W-:-:S12]  /*2050*/  BSSY.RECONVERGENT B0, `(.L_x_23) ;  /* 0x0000430000007945 */ /* 0x000fd80003800200 */
[----:B------:R-:W-:Y:S05]  /*2060*/  @!P0 BRA `(.L_x_29) ;  /* 0x0000004000b88947 */ /* 0x000fea0003800000 */
[----:B------:R-:W-:Y:S01]  /*2070*/  IADD3 R12, PT, PT, R3, R12, RZ ;  /* 0x0000000c030c7210 */ /* 0x000fe20007ffe0ff */
[----:B------:R-:W-:Y:S03]  /*2080*/  BSSY.RECONVERGENT B1, `(.L_x_30) ;  /* 0x00000af000017945 */ /* 0x000fe60003800200 */
[----:B------:R-:W-:-:S13]  /*2090*/  ISETP.GE.AND P0, PT, R12, R5, PT ;  /* 0x000000050c00720c */ /* 0x000fda0003f06270 */
[----:B------:R-:W-:Y:S05]  /*20a0*/  @P0 BRA `(.L_x_31) ;  /* 0x0000000800b00947 */ /* 0x000fea0003800000 */
[----:B01----:R-:W0:Y:S02]  /*20b0*/  LDC.64 R10, c[0x0][0x380] ;  /* 0x0000e000ff0a7b82 */ /* 0x003e240000000a00 */
        /* <DEDUP_REMOVED lines=10> */
.L_x_33:
        /* <DEDUP_REMOVED lines=67> */
.L_x_32:
        /* <DEDUP_REMOVED lines=88> */
.L_x_34:
[----:B------:R-:W0:Y:S01]  /*2b10*/  LDC.64 R10, c[0x0][0x388] ;  /* 0x0000e200ff0a7b82 */ /* 0x000e220000000a00 */
[----:B------:R-:W-:-:S04]  /*2b20*/  FADD R15, R16, R15 ;  /* 0x0000000f100f7221 */ /* 0x000fc80000000000 */
[----:B------:R-:W-:-:S04]  /*2b30*/  FADD R14, R15, R14 ;  /* 0x0000000e0f0e7221 */ /* 0x000fc80000000000 */
[----:B------:R-:W-:Y:S01]  /*2b40*/  FADD R9, R14, R9 ;  /* 0x000000090e097221 */ /* 0x000fe20000000000 */
[----:B0-----:R-:W-:-:S05]  /*2b50*/  IMAD.WIDE R10, R12, 0x4, R10 ;  /* 0x000000040c0a7825 */ /* 0x001fca00078e020a */
[----:B------:R2:W-:Y:S02]  /*2b60*/  STG.E desc[UR6][R10.64], R9 ;  /* 0x000000090a007986 */ /* 0x0005e4000c101906 */
.L_x_31:
[----:B------:R-:W-:Y:S05]  /*2b70*/  BSYNC.RECONVERGENT B1 ;  /* 0x0000000000017941 */ /* 0x000fea0003800200 */
.L_x_30:
[----:B------:R-:W-:-:S13]  /*2b80*/  ISETP.NE.AND P0, PT, R7, 0x3, PT ;  /* 0x000000030700780c */ /* 0x000fda0003f05270 */
[----:B------:R-:W-:Y:S05]  /*2b90*/  @!P0 BRA `(.L_x_29) ;  /* 0x0000003400ec8947 */ /* 0x000fea0003800000 */
[----:B------:R-:W-:Y:S01]  /*2ba0*/  IADD3 R12, PT, PT, R3, R12, RZ ;  /* 0x0000000c030c7210 */ /* 0x000fe20007ffe0ff */
[----:B------:R-:W-:Y:S03]  /*2bb0*/  BSSY.RECONVERGENT B1, `(.L_x_35) ;  /* 0x00000af000017945 */ /* 0x000fe60003800200 */
[----:B------:R-:W-:-:S13]  /*2bc0*/  ISETP.GE.AND P0, PT, R12, R5, PT ;  /* 0x000000050c00720c */ /* 0x000fda0003f06270 */
[----:B------:R-:W-:Y:S05]  /*2bd0*/  @P0 BRA `(.L_x_36) ;  /* 0x0000000800b00947 */ /* 0x000fea0003800000 */
[----:B012---:R-:W0:Y:S02]  /*2be0*/  LDC.64 R10, c[0x0][0x380] ;  /* 0x0000e000ff0a7b82 */ /* 0x007e240000000a00 */
        /* <DEDUP_REMOVED lines=10> */
.L_x_38:
        /* <DEDUP_REMOVED lines=67> */
.L_x_37:
        /* <DEDUP_REMOVED lines=88> */
.L_x_39:
[----:B------:R-:W0:Y:S01]  /*3640*/  LDC.64 R10, c[0x0][0x388] ;  /* 0x0000e200ff0a7b82 */ /* 0x000e220000000a00 */
[----:B------:R-:W-:-:S04]  /*3650*/  FADD R15, R16, R15 ;  /* 0x0000000f100f7221 */ /* 0x000fc80000000000 */
[----:B------:R-:W-:-:S04]  /*3660*/  FADD R14, R15, R14 ;  /* 0x0000000e0f0e7221 */ /* 0x000fc80000000000 */
[----:B------:R-:W-:Y:S01]  /*3670*/  FADD R9, R14, R9 ;  /* 0x000000090e097221 */ /* 0x000fe20000000000 */
[----:B0-----:R-:W-:-:S05]  /*3680*/  IMAD.WIDE R10, R12, 0x4, R10 ;  /* 0x000000040c0a7825 */ /* 0x001fca00078e020a */
[----:B------:R3:W-:Y:S02]  /*3690*/  STG.E desc[UR6][R10.64], R9 ;  /* 0x000000090a007986 */ /* 0x0007e4000c101906 */
.L_x_36:
[----:B------:R-:W-:Y:S05]  /*36a0*/  BSYNC.RECONVERGENT B1 ;  /* 0x0000000000017941 */ /* 0x000fea0003800200 */
.L_x_35:
[----:B------:R-:W-:-:S13]  /*36b0*/  ISETP.NE.AND P0, PT, R7, 0x4, PT ;  /* 0x000000040700780c */ /* 0x000fda0003f05270 */
[----:B------:R-:W-:Y:S05]  /*36c0*/  @!P0 BRA `(.L_x_29) ;  /* 0x0000002c00208947 */ /* 0x000fea0003800000 */
[----:B------:R-:W-:Y:S01]  /*36d0*/  IADD3 R12, PT, PT, R3, R12, RZ ;  /* 0x0000000c030c7210 */ /* 0x000fe20007ffe0ff */
[----:B------:R-:W-:Y:S03]  /*36e0*/  BSSY.RECONVERGENT B1, `(.L_x_40) ;  /* 0x00000af000017945 */ /* 0x000fe60003800200 */
[----:B------:R-:W-:-:S13]  /*36f0*/  ISETP.GE.AND P0, PT, R12, R5, PT ;  /* 0x000000050c00720c */ /* 0x000fda0003f06270 */
[----:B------:R-:W-:Y:S05]  /*3700*/  @P0 BRA `(.L_x_41) ;  /* 0x0000000800b00947 */ /* 0x000fea0003800000 */
[----:B0123--:R-:W0:Y:S02]  /*3710*/  LDC.64 R10, c[0x0][0x380] ;  /* 0x0000e000ff0a7b82 */ /* 0x00fe240000000a00 */
        /* <DEDUP_REMOVED lines=10> */
.L_x_43:
        /* <DEDUP_REMOVED lines=67> */
.L_x_42:
        /* <DEDUP_REMOVED lines=88> */
.L_x_44:
[----:B------:R-:W0:Y:S01]  /*4170*/  LDC.64 R10, c[0x0][0x388] ;  /* 0x0000e200ff0a7b82 */ /* 0x000e220000000a00 */
[----:B------:R-:W-:-:S04]  /*4180*/  FADD R15, R16, R15 ;  /* 0x0000000f100f7221 */ /* 0x000fc80000000000 */
[----:B------:R-:W-:-:S04]  /*4190*/  FADD R14, R15, R14 ;  /* 0x0000000e0f0e7221 */ /* 0x000fc80000000000 */
[----:B------:R-:W-:Y:S01]  /*41a0*/  FADD R9, R14, R9 ;  /* 0x000000090e097221 */ /* 0x000fe20000000000 */
[----:B0-----:R-:W-:-:S05]  /*41b0*/  IMAD.WIDE R10, R12, 0x4, R10 ;  /* 0x000000040c0a7825 */ /* 0x001fca00078e020a */
[----:B------:R4:W-:Y:S02]  /*41c0*/  STG.E desc[UR6][R10.64], R9 ;  /* 0x000000090a007986 */ /* 0x0009e4000c101906 */
.L_x_41:
[----:B------:R-:W-:Y:S05]  /*41d0*/  BSYNC.RECONVERGENT B1 ;  /* 0x0000000000017941 */ /* 0x000fea0003800200 */
.L_x_40:
[----:B------:R-:W-:-:S13]  /*41e0*/  ISETP.NE.AND P0, PT, R7, 0x5, PT ;  /* 0x000000050700780c */ /* 0x000fda0003f05270 */
[----:B------:R-:W-:Y:S05]  /*41f0*/  @!P0 BRA `(.L_x_29) ;  /* 0x0000002000548947 */ /* 0x000fea0003800000 */
[----:B------:R-:W-:Y:S01]  /*4200*/  IADD3 R12, PT, PT, R3, R12, RZ ;  /* 0x0000000c030c7210 */ /* 0x000fe20007ffe0ff */
[----:B------:R-:W-:Y:S03]  /*4210*/  BSSY.RECONVERGENT B1, `(.L_x_45) ;  /* 0x00000af000017945 */ /* 0x000fe60003800200 */
[----:B------:R-:W-:-:S13]  /*4220*/  ISETP.GE.AND P0, PT, R12, R5, PT ;  /* 0x000000050c00720c */ /* 0x000fda0003f06270 */
[----:B------:R-:W-:Y:S05]  /*4230*/  @P0 BRA `(.L_x_46) ;  /* 0x0000000800b00947 */ /* 0x000fea0003800000 */
[----:B01234-:R-:W0:Y:S02]  /*4240*/  LDC.64 R10, c[0x0][0x380] ;  /* 0x0000e000ff0a7b82 */ /* 0x01fe240000000a00 */
        /* <DEDUP_REMOVED lines=10> */
.L_x_48:
        /* <DEDUP_REMOVED lines=67> */
.L_x_47:
        /* <DEDUP_REMOVED lines=88> */
.L_x_49:
[----:B------:R-:W0:Y:S01]  /*4ca0*/  LDC.64 R10, c[0x0][0x388] ;  /* 0x0000e200ff0a7b82 */ /* 0x000e220000000a00 */
[----:B------:R-:W-:-:S04]  /*4cb0*/  FADD R15, R16, R15 ;  /* 0x0000000f100f7221 */ /* 0x000fc80000000000 */
[----:B------:R-:W-:-:S04]  /*4cc0*/  FADD R14, R15, R14 ;  /* 0x0000000e0f0e7221 */ /* 0x000fc80000000000 */
[----:B------:R-:W-:Y:S01]  /*4cd0*/  FADD R9, R14, R9 ;  /* 0x000000090e097221 */ /* 0x000fe20000000000 */
[----:B0-----:R-:W-:-:S05]  /*4ce0*/  IMAD.WIDE R10, R12, 0x4, R10 ;  /* 0x000000040c0a7825 */ /* 0x001fca00078e020a */
[----:B------:R0:W-:Y:S02]  /*4cf0*/  STG.E desc[UR6][R10.64], R9 ;  /* 0x000000090a007986 */ /* 0x0001e4000c101906 */
.L_x_46:
[----:B------:R-:W-:Y:S05]  /*4d00*/  BSYNC.RECONVERGENT B1 ;  /* 0x0000000000017941 */ /* 0x000fea0003800200 */
.L_x_45:
        /* <DEDUP_REMOVED lines=17> */
.L_x_53:
        /* <DEDUP_REMOVED lines=67> */
.L_x_52:
        /* <DEDUP_REMOVED lines=88> */
.L_x_54:
[----:B------:R-:W0:Y:S01]  /*57d0*/  LDC.64 R10, c[0x0][0x388] ;  /* 0x0000e200ff0a7b82 */ /* 0x000e220000000a00 */
[----:B------:R-:W-:-:S04]  /*57e0*/  FADD R15, R16, R15 ;  /* 0x0000000f100f7221 */ /* 0x000fc80000000000 */
[----:B------:R-:W-:-:S04]  /*57f0*/  FADD R14, R15, R14 ;  /* 0x0000000e0f0e7221 */ /* 0x000fc80000000000 */
[----:B------:R-:W-:Y:S01]  /*5800*/  FADD R9, R14, R9 ;  /* 0x000000090e097221 */ /* 0x000fe20000000000 */
[----:B0-----:R-:W-:-:S05]  /*5810*/  IMAD.WIDE R10, R12, 0x4, R10 ;  /* 0x000000040c0a7825 */ /* 0x001fca00078e020a */
[----:B------:R0:W-:Y:S02]  /*5820*/  STG.E desc[UR6][R10.64], R9 ;  /* 0x000000090a007986 */ /* 0x0001e4000c101906 */
.L_x_51:
[----:B------:R-:W-:Y:S05]  /*5830*/  BSYNC.RECONVERGENT B1 ;  /* 0x0000000000017941 */ /* 0x000fea0003800200 */
.L_x_50:
[----:B------:R-:W-:-:S13]  /*5840*/  ISETP.NE.AND P0, PT, R7, 0x7, PT ;  /* 0x000000070700780c */ /* 0x000fda0003f05270 */
[----:B------:R-:W-:Y:S05]  /*5850*/  @!P0 BRA `(.L_x_29) ;  /* 0x0000000800bc8947 */ /* 0x000fea0003800000 */
[----:B------:R-:W-:-:S04]  /*5860*/  IADD3 R12, PT, PT, R3, R12, RZ ;  /* 0x0000000c030c7210 */ /* 0x000fc80007ffe0ff */
        /* <DEDUP_REMOVED lines=13> */
.L_x_56:
        /* <DEDUP_REMOVED lines=67> */
.L_x_55:
        /* <DEDUP_REMOVED lines=88> */
.L_x_57:
[----:B------:R-:W0:Y:S01]  /*62f0*/  LDC.64 R10, c[0x0][0x388] ;  /* 0x0000e200ff0a7b82 */ /* 0x000e220000000a00 */
[----:B------:R-:W-:-:S04]  /*6300*/  FADD R15, R16, R15 ;  /* 0x0000000f100f7221 */ /* 0x000fc80000000000 */
[----:B------:R-:W-:-:S04]  /*6310*/  FADD R14, R15, R14 ;  /* 0x0000000e0f0e7221 */ /* 0x000fc80000000000 */
[----:B------:R-:W-:Y:S01]  /*6320*/  FADD R9, R14, R9 ;  /* 0x000000090e097221 */ /* 0x000fe20000000000 */
[----:B0-----:R-:W-:-:S05]  /*6330*/  IMAD.WIDE R10, R12, 0x4, R10 ;  /* 0x000000040c0a7825 */ /* 0x001fca00078e020a */
[----:B------:R0:W-:Y:S02]  /*6340*/  STG.E desc[UR6][R10.64], R9 ;  /* 0x000000090a007986 */ /* 0x0001e4000c101906 */
.L_x_29:
[----:B------:R-:W-:Y:S05]  /*6350*/  BSYNC.RECONVERGENT B0 ;  /* 0x0000000000007941 */ /* 0x000fea0003800200 */
.L_x_23:
[----:B------:R-:W5:Y:S02]  /*6360*/  LDCU UR4, c[0x0][0x398] ;  /* 0x00007300ff0477ac */ /* 0x000f640008000800 */
[----:B-----5:R-:W-:-:S05]  /*6370*/  IMAD R0, R3, UR4, R0 ;  /* 0x0000000403007c24 */ /* 0x020fca000f8e0200 */
[----:B------:R-:W-:-:S13]  /*6380*/  ISETP.GE.AND P0, PT, R0, R5, PT ;  /* 0x000000050000720c */ /* 0x000fda0003f06270 */
[----:B------:R-:W-:Y:S05]  /*6390*/  @!P0 BRA `(.L_x_58) ;  /* 0xffffffa400988947 */ /* 0x000fea000383ffff */
[----:B------:R-:W-:Y:S05]  /*63a0*/  EXIT ;  /* 0x000000000000794d */ /* 0x000fea0003800000 */
.L_x_59:
[----:B------:R-:W-:-:S00]  /*63b0*/  BRA `(.L_x_59) ;  /* 0xfffffffc00fc7947 */ /* 0x000fc0000383ffff */
[----:B------:R-:W-:-:S00]  /*63c0*/  NOP ;  /* 0x0000000000007918 */ /* 0x000fc00000000000 */
        /* <DEDUP_REMOVED lines=11> */
.L_x_60:


//--------------------- .nv.shared._Z6kernelPKfPfiiii --------------------------
	.section	.nv.shared._Z6kernelPKfPfiiii,"aw",@nobits
	.sectionflags	@""
	.align	16
	.zero		1024


//--------------------- .nv.shared.reserved.0     --------------------------
	.section	.nv.shared.reserved.0,"aw",@nobits
	.weak		__nv_reservedSMEM_offset_0_alias
	.size		__nv_reservedSMEM_offset_0_alias, 0, 64
	.other		__nv_reservedSMEM_offset_0_alias,@"STO_CUDA_RESERVED_SHARED STV_DEFAULT"
__nv_reservedSMEM_offset_0_alias:
	.zero		0
	.zero		64


//--------------------- .nv.constant0._Z6kernelPKfPfiiii --------------------------
	.section	.nv.constant0._Z6kernelPKfPfiiii,"a",@progbits
	.sectionflags	@""
	.align	4
.nv.constant0._Z6kernelPKfPfiiii:
	.zero		928


//--------------------- SYMBOLS --------------------------

	.type		.nv.reservedSmem.offset0,@object
	.size		.nv.reservedSmem.offset0,0x4
	.type		.nv.reservedSmem.cap,@object
	.size		.nv.reservedSmem.cap,0x4
